//
// Generated by NVIDIA NVVM Compiler
//
// Compiler Build ID: CL-36424714
// Cuda compilation tools, release 13.0, V13.0.88
// Based on NVVM 20.0.0
//

.version 9.0
.target sm_100
.address_size 64

	// .globl	_Z12three_nn_gpuiiiPKfS0_PfPi

.visible .entry _Z12three_nn_gpuiiiPKfS0_PfPi(
	.param .u32 _Z12three_nn_gpuiiiPKfS0_PfPi_param_0,
	.param .u32 _Z12three_nn_gpuiiiPKfS0_PfPi_param_1,
	.param .u32 _Z12three_nn_gpuiiiPKfS0_PfPi_param_2,
	.param .u64 .ptr .align 1 _Z12three_nn_gpuiiiPKfS0_PfPi_param_3,
	.param .u64 .ptr .align 1 _Z12three_nn_gpuiiiPKfS0_PfPi_param_4,
	.param .u64 .ptr .align 1 _Z12three_nn_gpuiiiPKfS0_PfPi_param_5,
	.param .u64 .ptr .align 1 _Z12three_nn_gpuiiiPKfS0_PfPi_param_6
)
{
	.reg .pred 	%p<31>;
	.reg .b32 	%r<111>;
	.reg .b32 	%f<70>;
	.reg .b64 	%rd<31>;
	.reg .b64 	%fd<78>;

	ld.param.u32 	%r61, [_Z12three_nn_gpuiiiPKfS0_PfPi_param_0];
	ld.param.u32 	%r59, [_Z12three_nn_gpuiiiPKfS0_PfPi_param_1];
	ld.param.u32 	%r60, [_Z12three_nn_gpuiiiPKfS0_PfPi_param_2];
	ld.param.u64 	%rd9, [_Z12three_nn_gpuiiiPKfS0_PfPi_param_4];
	ld.param.u64 	%rd10, [_Z12three_nn_gpuiiiPKfS0_PfPi_param_5];
	ld.param.u64 	%rd11, [_Z12three_nn_gpuiiiPKfS0_PfPi_param_6];
	cvta.to.global.u64 	%rd1, %rd11;
	cvta.to.global.u64 	%rd2, %rd10;
	mul.lo.s32 	%r1, %r59, %r61;
	mov.u32 	%r62, %ctaid.x;
	mov.u32 	%r2, %ntid.x;
	mov.u32 	%r63, %tid.x;
	mad.lo.s32 	%r77, %r62, %r2, %r63;
	setp.ge.s32 	%p1, %r77, %r1;
	@%p1 bra 	$L__BB0_32;
	setp.gt.s32 	%p2, %r60, 0;
	mov.u32 	%r64, %nctaid.x;
	mul.lo.s32 	%r4, %r2, %r64;
	@%p2 bra 	$L__BB0_2;
	bra.uni 	$L__BB0_31;
$L__BB0_2:
	and.b32  	%r5, %r60, 3;
	and.b32  	%r6, %r60, 2147483644;
	cvta.to.global.u64 	%rd3, %rd9;
	mul.lo.s32 	%r7, %r60, 3;
$L__BB0_3:
	ld.param.u64 	%rd30, [_Z12three_nn_gpuiiiPKfS0_PfPi_param_3];
	setp.lt.u32 	%p4, %r60, 4;
	div.s32 	%r70, %r77, %r59;
	mul.lo.s32 	%r71, %r77, 3;
	cvt.s64.s32 	%rd4, %r71;
	cvta.to.global.u64 	%rd15, %rd30;
	mul.wide.s32 	%rd16, %r71, 4;
	add.s64 	%rd17, %rd15, %rd16;
	ld.global.f32 	%f1, [%rd17];
	ld.global.f32 	%f2, [%rd17+4];
	ld.global.f32 	%f3, [%rd17+8];
	mul.lo.s32 	%r72, %r7, %r70;
	mul.wide.s32 	%rd18, %r72, 4;
	add.s64 	%rd5, %rd3, %rd18;
	mov.f64 	%fd58, 0d483D6329F1C35CA5;
	mov.b32 	%r97, 0;
	mov.u32 	%r89, %r97;
	mov.u32 	%r92, %r97;
	mov.u32 	%r81, %r97;
	mov.f64 	%fd61, %fd58;
	mov.f64 	%fd50, %fd58;
	@%p4 bra 	$L__BB0_18;
	mov.f64 	%fd58, 0d483D6329F1C35CA5;
	mov.b32 	%r78, 0;
	mov.u32 	%r89, %r78;
	mov.u32 	%r92, %r78;
	mov.u32 	%r81, %r78;
$L__BB0_5:
	mul.lo.s32 	%r13, %r78, 3;
	mul.wide.u32 	%rd19, %r13, 4;
	add.s64 	%rd6, %rd5, %rd19;
	ld.global.f32 	%f4, [%rd6];
	ld.global.f32 	%f5, [%rd6+4];
	ld.global.f32 	%f6, [%rd6+8];
	sub.f32 	%f7, %f4, %f1;
	sub.f32 	%f8, %f5, %f2;
	mul.f32 	%f9, %f8, %f8;
	fma.rn.f32 	%f10, %f7, %f7, %f9;
	sub.f32 	%f11, %f6, %f3;
	fma.rn.f32 	%f12, %f11, %f11, %f10;
	cvt.f64.f32 	%fd4, %f12;
	setp.gt.f64 	%p5, %fd50, %fd4;
	mov.f64 	%fd55, %fd4;
	mov.u32 	%r86, %r78;
	@%p5 bra 	$L__BB0_8;
	setp.gt.f64 	%p6, %fd61, %fd4;
	mov.f64 	%fd55, %fd50;
	mov.f64 	%fd50, %fd4;
	mov.u32 	%r86, %r81;
	mov.u32 	%r81, %r78;
	@%p6 bra 	$L__BB0_8;
	setp.gt.f64 	%p7, %fd58, %fd4;
	selp.f64 	%fd5, %fd4, %fd58, %p7;
	selp.b32 	%r14, %r78, %r89, %p7;
	mov.f64 	%fd50, %fd61;
	mov.f64 	%fd61, %fd5;
	mov.u32 	%r81, %r92;
	mov.u32 	%r92, %r14;
$L__BB0_8:
	add.s32 	%r18, %r78, 1;
	ld.global.f32 	%f13, [%rd6+12];
	ld.global.f32 	%f14, [%rd6+16];
	ld.global.f32 	%f15, [%rd6+20];
	sub.f32 	%f16, %f13, %f1;
	sub.f32 	%f17, %f14, %f2;
	mul.f32 	%f18, %f17, %f17;
	fma.rn.f32 	%f19, %f16, %f16, %f18;
	sub.f32 	%f20, %f15, %f3;
	fma.rn.f32 	%f21, %f20, %f20, %f19;
	cvt.f64.f32 	%fd9, %f21;
	setp.gt.f64 	%p8, %fd55, %fd9;
	mov.f64 	%fd58, %fd9;
	mov.u32 	%r89, %r18;
	@%p8 bra 	$L__BB0_11;
	setp.gt.f64 	%p9, %fd50, %fd9;
	mov.f64 	%fd58, %fd55;
	mov.f64 	%fd55, %fd9;
	mov.u32 	%r89, %r86;
	mov.u32 	%r86, %r18;
	@%p9 bra 	$L__BB0_11;
	setp.gt.f64 	%p10, %fd61, %fd9;
	selp.f64 	%fd10, %fd9, %fd61, %p10;
	selp.b32 	%r19, %r18, %r92, %p10;
	mov.f64 	%fd55, %fd50;
	mov.f64 	%fd50, %fd10;
	mov.u32 	%r86, %r81;
	mov.u32 	%r81, %r19;
$L__BB0_11:
	add.s32 	%r23, %r78, 2;
	add.s32 	%r74, %r13, 6;
	mul.wide.u32 	%rd20, %r74, 4;
	add.s64 	%rd21, %rd5, %rd20;
	ld.global.f32 	%f22, [%rd21];
	ld.global.f32 	%f23, [%rd21+4];
	ld.global.f32 	%f24, [%rd21+8];
	sub.f32 	%f25, %f22, %f1;
	sub.f32 	%f26, %f23, %f2;
	mul.f32 	%f27, %f26, %f26;
	fma.rn.f32 	%f28, %f25, %f25, %f27;
	sub.f32 	%f29, %f24, %f3;
	fma.rn.f32 	%f30, %f29, %f29, %f28;
	cvt.f64.f32 	%fd14, %f30;
	setp.gt.f64 	%p11, %fd58, %fd14;
	mov.f64 	%fd61, %fd14;
	mov.u32 	%r92, %r23;
	@%p11 bra 	$L__BB0_14;
	setp.gt.f64 	%p12, %fd55, %fd14;
	mov.f64 	%fd61, %fd58;
	mov.f64 	%fd58, %fd14;
	mov.u32 	%r92, %r89;
	mov.u32 	%r89, %r23;
	@%p12 bra 	$L__BB0_14;
	setp.gt.f64 	%p13, %fd50, %fd14;
	selp.f64 	%fd15, %fd14, %fd50, %p13;
	selp.b32 	%r24, %r23, %r81, %p13;
	mov.f64 	%fd58, %fd55;
	mov.f64 	%fd55, %fd15;
	mov.u32 	%r89, %r86;
	mov.u32 	%r86, %r24;
$L__BB0_14:
	add.s32 	%r28, %r78, 3;
	add.s32 	%r75, %r13, 9;
	mul.wide.u32 	%rd22, %r75, 4;
	add.s64 	%rd23, %rd5, %rd22;
	ld.global.f32 	%f31, [%rd23];
	ld.global.f32 	%f32, [%rd23+4];
	ld.global.f32 	%f33, [%rd23+8];
	sub.f32 	%f34, %f31, %f1;
	sub.f32 	%f35, %f32, %f2;
	mul.f32 	%f36, %f35, %f35;
	fma.rn.f32 	%f37, %f34, %f34, %f36;
	sub.f32 	%f38, %f33, %f3;
	fma.rn.f32 	%f39, %f38, %f38, %f37;
	cvt.f64.f32 	%fd19, %f39;
	setp.gt.f64 	%p14, %fd61, %fd19;
	mov.f64 	%fd50, %fd19;
	mov.u32 	%r81, %r28;
	@%p14 bra 	$L__BB0_17;
	setp.gt.f64 	%p15, %fd58, %fd19;
	mov.f64 	%fd50, %fd61;
	mov.f64 	%fd61, %fd19;
	mov.u32 	%r81, %r92;
	mov.u32 	%r92, %r28;
	@%p15 bra 	$L__BB0_17;
	setp.gt.f64 	%p16, %fd55, %fd19;
	selp.f64 	%fd20, %fd19, %fd55, %p16;
	selp.b32 	%r29, %r28, %r86, %p16;
	mov.f64 	%fd61, %fd58;
	mov.f64 	%fd58, %fd20;
	mov.u32 	%r92, %r89;
	mov.u32 	%r89, %r29;
$L__BB0_17:
	add.s32 	%r78, %r78, 4;
	setp.ne.s32 	%p17, %r78, %r6;
	mov.u32 	%r97, %r6;
	@%p17 bra 	$L__BB0_5;
$L__BB0_18:
	setp.eq.s32 	%p18, %r5, 0;
	mov.f64 	%fd75, %fd50;
	mov.f64 	%fd76, %fd61;
	mov.f64 	%fd77, %fd58;
	mov.u32 	%r107, %r81;
	mov.u32 	%r108, %r92;
	mov.u32 	%r109, %r89;
	@%p18 bra 	$L__BB0_30;
	mul.lo.s32 	%r41, %r97, 3;
	mul.wide.u32 	%rd24, %r41, 4;
	add.s64 	%rd7, %rd5, %rd24;
	ld.global.f32 	%f40, [%rd7];
	ld.global.f32 	%f41, [%rd7+4];
	ld.global.f32 	%f42, [%rd7+8];
	sub.f32 	%f43, %f40, %f1;
	sub.f32 	%f44, %f41, %f2;
	mul.f32 	%f45, %f44, %f44;
	fma.rn.f32 	%f46, %f43, %f43, %f45;
	sub.f32 	%f47, %f42, %f3;
	fma.rn.f32 	%f48, %f47, %f47, %f46;
	cvt.f64.f32 	%fd30, %f48;
	setp.gt.f64 	%p19, %fd50, %fd30;
	mov.f64 	%fd75, %fd30;
	mov.f64 	%fd76, %fd50;
	mov.f64 	%fd77, %fd61;
	mov.u32 	%r107, %r97;
	mov.u32 	%r108, %r81;
	mov.u32 	%r109, %r92;
	@%p19 bra 	$L__BB0_22;
	setp.gt.f64 	%p20, %fd61, %fd30;
	mov.f64 	%fd75, %fd50;
	mov.f64 	%fd76, %fd30;
	mov.u32 	%r107, %r81;
	mov.u32 	%r108, %r97;
	@%p20 bra 	$L__BB0_22;
	setp.gt.f64 	%p21, %fd58, %fd30;
	selp.f64 	%fd77, %fd30, %fd58, %p21;
	selp.b32 	%r109, %r97, %r89, %p21;
	mov.f64 	%fd76, %fd61;
	mov.u32 	%r108, %r92;
$L__BB0_22:
	setp.eq.s32 	%p22, %r5, 1;
	add.s32 	%r46, %r97, 1;
	@%p22 bra 	$L__BB0_30;
	ld.global.f32 	%f49, [%rd7+12];
	ld.global.f32 	%f50, [%rd7+16];
	ld.global.f32 	%f51, [%rd7+20];
	sub.f32 	%f52, %f49, %f1;
	sub.f32 	%f53, %f50, %f2;
	mul.f32 	%f54, %f53, %f53;
	fma.rn.f32 	%f55, %f52, %f52, %f54;
	sub.f32 	%f56, %f51, %f3;
	fma.rn.f32 	%f57, %f56, %f56, %f55;
	cvt.f64.f32 	%fd35, %f57;
	setp.gt.f64 	%p23, %fd75, %fd35;
	mov.f64 	%fd72, %fd35;
	mov.f64 	%fd73, %fd75;
	mov.f64 	%fd74, %fd76;
	mov.u32 	%r104, %r46;
	mov.u32 	%r105, %r107;
	mov.u32 	%r106, %r108;
	@%p23 bra 	$L__BB0_26;
	setp.gt.f64 	%p24, %fd76, %fd35;
	mov.f64 	%fd72, %fd75;
	mov.f64 	%fd73, %fd35;
	mov.u32 	%r104, %r107;
	mov.u32 	%r105, %r46;
	@%p24 bra 	$L__BB0_26;
	setp.gt.f64 	%p25, %fd77, %fd35;
	selp.f64 	%fd74, %fd35, %fd77, %p25;
	selp.b32 	%r106, %r46, %r109, %p25;
	mov.f64 	%fd73, %fd76;
	mov.u32 	%r105, %r108;
$L__BB0_26:
	setp.eq.s32 	%p26, %r5, 2;
	add.s32 	%r51, %r97, 2;
	mov.f64 	%fd75, %fd72;
	mov.f64 	%fd76, %fd73;
	mov.f64 	%fd77, %fd74;
	mov.u32 	%r107, %r104;
	mov.u32 	%r108, %r105;
	mov.u32 	%r109, %r106;
	@%p26 bra 	$L__BB0_30;
	add.s32 	%r76, %r41, 6;
	mul.wide.u32 	%rd25, %r76, 4;
	add.s64 	%rd26, %rd5, %rd25;
	ld.global.f32 	%f58, [%rd26];
	ld.global.f32 	%f59, [%rd26+4];
	ld.global.f32 	%f60, [%rd26+8];
	sub.f32 	%f61, %f58, %f1;
	sub.f32 	%f62, %f59, %f2;
	mul.f32 	%f63, %f62, %f62;
	fma.rn.f32 	%f64, %f61, %f61, %f63;
	sub.f32 	%f65, %f60, %f3;
	fma.rn.f32 	%f66, %f65, %f65, %f64;
	cvt.f64.f32 	%fd40, %f66;
	setp.gt.f64 	%p27, %fd72, %fd40;
	mov.f64 	%fd75, %fd40;
	mov.f64 	%fd76, %fd72;
	mov.f64 	%fd77, %fd73;
	mov.u32 	%r107, %r51;
	mov.u32 	%r108, %r104;
	mov.u32 	%r109, %r105;
	@%p27 bra 	$L__BB0_30;
	setp.gt.f64 	%p28, %fd73, %fd40;
	mov.f64 	%fd75, %fd72;
	mov.f64 	%fd76, %fd40;
	mov.f64 	%fd77, %fd73;
	mov.u32 	%r107, %r104;
	mov.u32 	%r108, %r51;
	mov.u32 	%r109, %r105;
	@%p28 bra 	$L__BB0_30;
	setp.gt.f64 	%p29, %fd74, %fd40;
	selp.f64 	%fd77, %fd40, %fd74, %p29;
	selp.b32 	%r109, %r51, %r106, %p29;
	mov.f64 	%fd75, %fd72;
	mov.f64 	%fd76, %fd73;
	mov.u32 	%r107, %r104;
	mov.u32 	%r108, %r105;
$L__BB0_30:
	shl.b64 	%rd27, %rd4, 2;
	add.s64 	%rd28, %rd2, %rd27;
	add.s64 	%rd29, %rd1, %rd27;
	cvt.rn.f32.f64 	%f67, %fd77;
	cvt.rn.f32.f64 	%f68, %fd76;
	cvt.rn.f32.f64 	%f69, %fd75;
	st.global.f32 	[%rd28], %f69;
	st.global.f32 	[%rd28+4], %f68;
	st.global.f32 	[%rd28+8], %f67;
	st.global.u32 	[%rd29], %r107;
	st.global.u32 	[%rd29+4], %r108;
	st.global.u32 	[%rd29+8], %r109;
	add.s32 	%r77, %r77, %r4;
	setp.lt.s32 	%p30, %r77, %r1;
	@%p30 bra 	$L__BB0_3;
	bra.uni 	$L__BB0_32;
$L__BB0_31:
	mul.lo.s32 	%r65, %r77, 3;
	mul.wide.s32 	%rd12, %r65, 4;
	add.s64 	%rd13, %rd2, %rd12;
	add.s64 	%rd14, %rd1, %rd12;
	mov.b32 	%r66, 2139095040;
	st.global.u32 	[%rd13], %r66;
	st.global.u32 	[%rd13+4], %r66;
	st.global.u32 	[%rd13+8], %r66;
	mov.b32 	%r67, 0;
	st.global.u32 	[%rd14], %r67;
	st.global.u32 	[%rd14+4], %r67;
	st.global.u32 	[%rd14+8], %r67;
	add.s32 	%r77, %r77, %r4;
	setp.lt.s32 	%p3, %r77, %r1;
	@%p3 bra 	$L__BB0_31;
$L__BB0_32:
	ret;

}
	// .globl	_Z21three_interpolate_gpuiiiiPKfPKiS0_Pf
.visible .entry _Z21three_interpolate_gpuiiiiPKfPKiS0_Pf(
	.param .u32 _Z21three_interpolate_gpuiiiiPKfPKiS0_Pf_param_0,
	.param .u32 _Z21three_interpolate_gpuiiiiPKfPKiS0_Pf_param_1,
	.param .u32 _Z21three_interpolate_gpuiiiiPKfPKiS0_Pf_param_2,
	.param .u32 _Z21three_interpolate_gpuiiiiPKfPKiS0_Pf_param_3,
	.param .u64 .ptr .align 1 _Z21three_interpolate_gpuiiiiPKfPKiS0_Pf_param_4,
	.param .u64 .ptr .align 1 _Z21three_interpolate_gpuiiiiPKfPKiS0_Pf_param_5,
	.param .u64 .ptr .align 1 _Z21three_interpolate_gpuiiiiPKfPKiS0_Pf_param_6,
	.param .u64 .ptr .align 1 _Z21three_interpolate_gpuiiiiPKfPKiS0_Pf_param_7
)
{
	.reg .pred 	%p<3>;
	.reg .b32 	%r<30>;
	.reg .b32 	%f<10>;
	.reg .b64 	%rd<22>;

	ld.param.u32 	%r12, [_Z21three_interpolate_gpuiiiiPKfPKiS0_Pf_param_0];
	ld.param.u32 	%r9, [_Z21three_interpolate_gpuiiiiPKfPKiS0_Pf_param_1];
	ld.param.u32 	%r10, [_Z21three_interpolate_gpuiiiiPKfPKiS0_Pf_param_2];
	ld.param.u32 	%r11, [_Z21three_interpolate_gpuiiiiPKfPKiS0_Pf_param_3];
	ld.param.u64 	%rd5, [_Z21three_interpolate_gpuiiiiPKfPKiS0_Pf_param_4];
	ld.param.u64 	%rd6, [_Z21three_interpolate_gpuiiiiPKfPKiS0_Pf_param_5];
	ld.param.u64 	%rd7, [_Z21three_interpolate_gpuiiiiPKfPKiS0_Pf_param_6];
	ld.param.u64 	%rd8, [_Z21three_interpolate_gpuiiiiPKfPKiS0_Pf_param_7];
	mul.lo.s32 	%r13, %r10, %r12;
	mul.lo.s32 	%r1, %r13, %r11;
	mov.u32 	%r14, %ctaid.x;
	mov.u32 	%r2, %ntid.x;
	mov.u32 	%r15, %tid.x;
	mad.lo.s32 	%r29, %r14, %r2, %r15;
	setp.ge.s32 	%p1, %r29, %r1;
	@%p1 bra 	$L__BB1_3;
	mul.lo.s32 	%r4, %r11, %r10;
	mul.lo.s32 	%r5, %r10, %r9;
	mov.u32 	%r16, %nctaid.x;
	mul.lo.s32 	%r6, %r2, %r16;
	cvta.to.global.u64 	%rd1, %rd7;
	cvta.to.global.u64 	%rd2, %rd6;
	cvta.to.global.u64 	%rd3, %rd5;
	cvta.to.global.u64 	%rd4, %rd8;
$L__BB1_2:
	div.s32 	%r17, %r29, %r4;
	div.s32 	%r18, %r29, %r10;
	mul.lo.s32 	%r19, %r18, %r10;
	sub.s32 	%r20, %r29, %r19;
	mul.lo.s32 	%r21, %r5, %r17;
	mul.wide.s32 	%rd9, %r21, 4;
	add.s64 	%rd10, %rd3, %rd9;
	mul.lo.s32 	%r22, %r18, 3;
	mul.wide.s32 	%rd11, %r22, 4;
	add.s64 	%rd12, %rd2, %rd11;
	add.s64 	%rd13, %rd1, %rd11;
	ld.global.f32 	%f1, [%rd13];
	ld.global.f32 	%f2, [%rd13+4];
	ld.global.f32 	%f3, [%rd13+8];
	ld.global.u32 	%r23, [%rd12];
	ld.global.u32 	%r24, [%rd12+4];
	ld.global.u32 	%r25, [%rd12+8];
	mad.lo.s32 	%r26, %r23, %r10, %r20;
	mul.wide.s32 	%rd14, %r26, 4;
	add.s64 	%rd15, %rd10, %rd14;
	ld.global.f32 	%f4, [%rd15];
	mad.lo.s32 	%r27, %r24, %r10, %r20;
	mul.wide.s32 	%rd16, %r27, 4;
	add.s64 	%rd17, %rd10, %rd16;
	ld.global.f32 	%f5, [%rd17];
	mad.lo.s32 	%r28, %r25, %r10, %r20;
	mul.wide.s32 	%rd18, %r28, 4;
	add.s64 	%rd19, %rd10, %rd18;
	ld.global.f32 	%f6, [%rd19];
	mul.f32 	%f7, %f2, %f5;
	fma.rn.f32 	%f8, %f1, %f4, %f7;
	fma.rn.f32 	%f9, %f3, %f6, %f8;
	mul.wide.s32 	%rd20, %r29, 4;
	add.s64 	%rd21, %rd4, %rd20;
	st.global.f32 	[%rd21], %f9;
	add.s32 	%r29, %r29, %r6;
	setp.lt.s32 	%p2, %r29, %r1;
	@%p2 bra 	$L__BB1_2;
$L__BB1_3:
	ret;

}
	// .globl	_Z26three_interpolate_grad_gpuiiiiPKfPKiS0_Pf
.visible .entry _Z26three_interpolate_grad_gpuiiiiPKfPKiS0_Pf(
	.param .u32 _Z26three_interpolate_grad_gpuiiiiPKfPKiS0_Pf_param_0,
	.param .u32 _Z26three_interpolate_grad_gpuiiiiPKfPKiS0_Pf_param_1,
	.param .u32 _Z26three_interpolate_grad_gpuiiiiPKfPKiS0_Pf_param_2,
	.param .u32 _Z26three_interpolate_grad_gpuiiiiPKfPKiS0_Pf_param_3,
	.param .u64 .ptr .align 1 _Z26three_interpolate_grad_gpuiiiiPKfPKiS0_Pf_param_4,
	.param .u64 .ptr .align 1 _Z26three_interpolate_grad_gpuiiiiPKfPKiS0_Pf_param_5,
	.param .u64 .ptr .align 1 _Z26three_interpolate_grad_gpuiiiiPKfPKiS0_Pf_param_6,
	.param .u64 .ptr .align 1 _Z26three_interpolate_grad_gpuiiiiPKfPKiS0_Pf_param_7
)
{
	.reg .pred 	%p<3>;
	.reg .b32 	%r<30>;
	.reg .b32 	%f<13>;
	.reg .b64 	%rd<22>;

	ld.param.u32 	%r12, [_Z26three_interpolate_grad_gpuiiiiPKfPKiS0_Pf_param_0];
	ld.param.u32 	%r9, [_Z26three_interpolate_grad_gpuiiiiPKfPKiS0_Pf_param_1];
	ld.param.u32 	%r10, [_Z26three_interpolate_grad_gpuiiiiPKfPKiS0_Pf_param_2];
	ld.param.u32 	%r11, [_Z26three_interpolate_grad_gpuiiiiPKfPKiS0_Pf_param_3];
	ld.param.u64 	%rd5, [_Z26three_interpolate_grad_gpuiiiiPKfPKiS0_Pf_param_4];
	ld.param.u64 	%rd6, [_Z26three_interpolate_grad_gpuiiiiPKfPKiS0_Pf_param_5];
	ld.param.u64 	%rd7, [_Z26three_interpolate_grad_gpuiiiiPKfPKiS0_Pf_param_6];
	ld.param.u64 	%rd8, [_Z26three_interpolate_grad_gpuiiiiPKfPKiS0_Pf_param_7];
	mul.lo.s32 	%r13, %r9, %r12;
	mul.lo.s32 	%r1, %r13, %r10;
	mov.u32 	%r14, %ctaid.x;
	mov.u32 	%r2, %ntid.x;
	mov.u32 	%r15, %tid.x;
	mad.lo.s32 	%r29, %r14, %r2, %r15;
	setp.ge.s32 	%p1, %r29, %r1;
	@%p1 bra 	$L__BB2_3;
	mul.lo.s32 	%r4, %r10, %r9;
	mul.lo.s32 	%r5, %r11, %r10;
	mov.u32 	%r16, %nctaid.x;
	mul.lo.s32 	%r6, %r2, %r16;
	cvta.to.global.u64 	%rd1, %rd7;
	cvta.to.global.u64 	%rd2, %rd6;
	cvta.to.global.u64 	%rd3, %rd5;
	cvta.to.global.u64 	%rd4, %rd8;
$L__BB2_2:
	div.s32 	%r17, %r29, %r4;
	div.s32 	%r18, %r29, %r10;
	mul.lo.s32 	%r19, %r18, %r10;
	sub.s32 	%r20, %r29, %r19;
	mul.lo.s32 	%r21, %r5, %r17;
	mul.wide.s32 	%rd9, %r21, 4;
	add.s64 	%rd10, %rd4, %rd9;
	mul.wide.s32 	%rd11, %r29, 4;
	add.s64 	%rd12, %rd3, %rd11;
	mul.lo.s32 	%r22, %r18, 3;
	mul.wide.s32 	%rd13, %r22, 4;
	add.s64 	%rd14, %rd2, %rd13;
	add.s64 	%rd15, %rd1, %rd13;
	ld.global.f32 	%f1, [%rd15];
	ld.global.f32 	%f2, [%rd15+4];
	ld.global.f32 	%f3, [%rd15+8];
	ld.global.u32 	%r23, [%rd14];
	ld.global.u32 	%r24, [%rd14+4];
	ld.global.u32 	%r25, [%rd14+8];
	mad.lo.s32 	%r26, %r23, %r10, %r20;
	mul.wide.s32 	%rd16, %r26, 4;
	add.s64 	%rd17, %rd10, %rd16;
	ld.global.f32 	%f4, [%rd12];
	mul.f32 	%f5, %f1, %f4;
	atom.global.add.f32 	%f6, [%rd17], %f5;
	mad.lo.s32 	%r27, %r24, %r10, %r20;
	mul.wide.s32 	%rd18, %r27, 4;
	add.s64 	%rd19, %rd10, %rd18;
	ld.global.f32 	%f7, [%rd12];
	mul.f32 	%f8, %f2, %f7;
	atom.global.add.f32 	%f9, [%rd19], %f8;
	mad.lo.s32 	%r28, %r25, %r10, %r20;
	mul.wide.s32 	%rd20, %r28, 4;
	add.s64 	%rd21, %rd10, %rd20;
	ld.global.f32 	%f10, [%rd12];
	mul.f32 	%f11, %f3, %f10;
	atom.global.add.f32 	%f12, [%rd21], %f11;
	add.s32 	%r29, %r29, %r6;
	setp.lt.s32 	%p2, %r29, %r1;
	@%p2 bra 	$L__BB2_2;
$L__BB2_3:
	ret;

}
	// .globl	_Z17k_interpolate_gpuiiiiiPKfPKiS0_Pf
.visible .entry _Z17k_interpolate_gpuiiiiiPKfPKiS0_Pf(
	.param .u32 _Z17k_interpolate_gpuiiiiiPKfPKiS0_Pf_param_0,
	.param .u32 _Z17k_interpolate_gpuiiiiiPKfPKiS0_Pf_param_1,
	.param .u32 _Z17k_interpolate_gpuiiiiiPKfPKiS0_Pf_param_2,
	.param .u32 _Z17k_interpolate_gpuiiiiiPKfPKiS0_Pf_param_3,
	.param .u32 _Z17k_interpolate_gpuiiiiiPKfPKiS0_Pf_param_4,
	.param .u64 .ptr .align 1 _Z17k_interpolate_gpuiiiiiPKfPKiS0_Pf_param_5,
	.param .u64 .ptr .align 1 _Z17k_interpolate_gpuiiiiiPKfPKiS0_Pf_param_6,
	.param .u64 .ptr .align 1 _Z17k_interpolate_gpuiiiiiPKfPKiS0_Pf_param_7,
	.param .u64 .ptr .align 1 _Z17k_interpolate_gpuiiiiiPKfPKiS0_Pf_param_8
)
{
	.reg .pred 	%p<12>;
	.reg .b32 	%r<77>;
	.reg .b32 	%f<56>;
	.reg .b64 	%rd<101>;

	ld.param.u32 	%r29, [_Z17k_interpolate_gpuiiiiiPKfPKiS0_Pf_param_0];
	ld.param.u32 	%r25, [_Z17k_interpolate_gpuiiiiiPKfPKiS0_Pf_param_1];
	ld.param.u32 	%r26, [_Z17k_interpolate_gpuiiiiiPKfPKiS0_Pf_param_2];
	ld.param.u32 	%r27, [_Z17k_interpolate_gpuiiiiiPKfPKiS0_Pf_param_3];
	ld.param.u32 	%r28, [_Z17k_interpolate_gpuiiiiiPKfPKiS0_Pf_param_4];
	ld.param.u64 	%rd14, [_Z17k_interpolate_gpuiiiiiPKfPKiS0_Pf_param_5];
	ld.param.u64 	%rd15, [_Z17k_interpolate_gpuiiiiiPKfPKiS0_Pf_param_6];
	ld.param.u64 	%rd16, [_Z17k_interpolate_gpuiiiiiPKfPKiS0_Pf_param_7];
	ld.param.u64 	%rd17, [_Z17k_interpolate_gpuiiiiiPKfPKiS0_Pf_param_8];
	cvta.to.global.u64 	%rd1, %rd14;
	cvta.to.global.u64 	%rd2, %rd16;
	cvta.to.global.u64 	%rd3, %rd15;
	cvta.to.global.u64 	%rd4, %rd17;
	mul.lo.s32 	%r30, %r26, %r29;
	mul.lo.s32 	%r1, %r30, %r27;
	mov.u32 	%r31, %ctaid.x;
	mov.u32 	%r2, %ntid.x;
	mov.u32 	%r32, %tid.x;
	mad.lo.s32 	%r71, %r31, %r2, %r32;
	setp.ge.s32 	%p1, %r71, %r1;
	@%p1 bra 	$L__BB3_16;
	setp.gt.s32 	%p2, %r28, 0;
	mov.u32 	%r33, %nctaid.x;
	mul.lo.s32 	%r4, %r2, %r33;
	@%p2 bra 	$L__BB3_2;
	bra.uni 	$L__BB3_15;
$L__BB3_2:
	and.b32  	%r5, %r28, 7;
	add.s32 	%r6, %r5, -1;
	and.b32  	%r7, %r28, 3;
	and.b32  	%r8, %r28, 2147483640;
	and.b32  	%r9, %r28, 1;
	neg.s32 	%r10, %r8;
	mul.lo.s32 	%r11, %r26, %r25;
	mul.lo.s32 	%r12, %r27, %r26;
$L__BB3_3:
	setp.lt.u32 	%p4, %r28, 8;
	div.s32 	%r36, %r71, %r12;
	div.s32 	%r37, %r71, %r26;
	mul.lo.s32 	%r38, %r37, %r26;
	sub.s32 	%r14, %r71, %r38;
	mul.lo.s32 	%r39, %r11, %r36;
	cvt.s64.s32 	%rd5, %r39;
	mul.lo.s32 	%r40, %r37, %r28;
	cvt.s64.s32 	%rd6, %r40;
	mul.wide.s32 	%rd20, %r71, 4;
	add.s64 	%rd7, %rd4, %rd20;
	mov.b32 	%r74, 0;
	st.global.u32 	[%rd7], %r74;
	mov.f32 	%f53, 0f00000000;
	@%p4 bra 	$L__BB3_6;
	shl.b64 	%rd21, %rd6, 2;
	add.s64 	%rd22, %rd3, %rd21;
	add.s64 	%rd100, %rd22, 16;
	add.s64 	%rd23, %rd2, %rd21;
	add.s64 	%rd99, %rd23, 16;
	mov.f32 	%f53, 0f00000000;
	mov.u32 	%r72, %r10;
$L__BB3_5:
	.pragma "nounroll";
	ld.global.u32 	%r41, [%rd100+-16];
	ld.global.f32 	%f10, [%rd99+-16];
	mad.lo.s32 	%r42, %r41, %r26, %r14;
	cvt.s64.s32 	%rd24, %r42;
	add.s64 	%rd25, %rd24, %rd5;
	shl.b64 	%rd26, %rd25, 2;
	add.s64 	%rd27, %rd1, %rd26;
	ld.global.f32 	%f11, [%rd27];
	fma.rn.f32 	%f12, %f10, %f11, %f53;
	st.global.f32 	[%rd7], %f12;
	ld.global.u32 	%r43, [%rd100+-12];
	ld.global.f32 	%f13, [%rd99+-12];
	mad.lo.s32 	%r44, %r43, %r26, %r14;
	cvt.s64.s32 	%rd28, %r44;
	add.s64 	%rd29, %rd28, %rd5;
	shl.b64 	%rd30, %rd29, 2;
	add.s64 	%rd31, %rd1, %rd30;
	ld.global.f32 	%f14, [%rd31];
	fma.rn.f32 	%f15, %f13, %f14, %f12;
	st.global.f32 	[%rd7], %f15;
	ld.global.u32 	%r45, [%rd100+-8];
	ld.global.f32 	%f16, [%rd99+-8];
	mad.lo.s32 	%r46, %r45, %r26, %r14;
	cvt.s64.s32 	%rd32, %r46;
	add.s64 	%rd33, %rd32, %rd5;
	shl.b64 	%rd34, %rd33, 2;
	add.s64 	%rd35, %rd1, %rd34;
	ld.global.f32 	%f17, [%rd35];
	fma.rn.f32 	%f18, %f16, %f17, %f15;
	st.global.f32 	[%rd7], %f18;
	ld.global.u32 	%r47, [%rd100+-4];
	ld.global.f32 	%f19, [%rd99+-4];
	mad.lo.s32 	%r48, %r47, %r26, %r14;
	cvt.s64.s32 	%rd36, %r48;
	add.s64 	%rd37, %rd36, %rd5;
	shl.b64 	%rd38, %rd37, 2;
	add.s64 	%rd39, %rd1, %rd38;
	ld.global.f32 	%f20, [%rd39];
	fma.rn.f32 	%f21, %f19, %f20, %f18;
	st.global.f32 	[%rd7], %f21;
	ld.global.u32 	%r49, [%rd100];
	ld.global.f32 	%f22, [%rd99];
	mad.lo.s32 	%r50, %r49, %r26, %r14;
	cvt.s64.s32 	%rd40, %r50;
	add.s64 	%rd41, %rd40, %rd5;
	shl.b64 	%rd42, %rd41, 2;
	add.s64 	%rd43, %rd1, %rd42;
	ld.global.f32 	%f23, [%rd43];
	fma.rn.f32 	%f24, %f22, %f23, %f21;
	st.global.f32 	[%rd7], %f24;
	ld.global.u32 	%r51, [%rd100+4];
	ld.global.f32 	%f25, [%rd99+4];
	mad.lo.s32 	%r52, %r51, %r26, %r14;
	cvt.s64.s32 	%rd44, %r52;
	add.s64 	%rd45, %rd44, %rd5;
	shl.b64 	%rd46, %rd45, 2;
	add.s64 	%rd47, %rd1, %rd46;
	ld.global.f32 	%f26, [%rd47];
	fma.rn.f32 	%f27, %f25, %f26, %f24;
	st.global.f32 	[%rd7], %f27;
	ld.global.u32 	%r53, [%rd100+8];
	ld.global.f32 	%f28, [%rd99+8];
	mad.lo.s32 	%r54, %r53, %r26, %r14;
	cvt.s64.s32 	%rd48, %r54;
	add.s64 	%rd49, %rd48, %rd5;
	shl.b64 	%rd50, %rd49, 2;
	add.s64 	%rd51, %rd1, %rd50;
	ld.global.f32 	%f29, [%rd51];
	fma.rn.f32 	%f30, %f28, %f29, %f27;
	st.global.f32 	[%rd7], %f30;
	ld.global.u32 	%r55, [%rd100+12];
	ld.global.f32 	%f31, [%rd99+12];
	mad.lo.s32 	%r56, %r55, %r26, %r14;
	cvt.s64.s32 	%rd52, %r56;
	add.s64 	%rd53, %rd52, %rd5;
	shl.b64 	%rd54, %rd53, 2;
	add.s64 	%rd55, %rd1, %rd54;
	ld.global.f32 	%f32, [%rd55];
	fma.rn.f32 	%f53, %f31, %f32, %f30;
	st.global.f32 	[%rd7], %f53;
	add.s32 	%r72, %r72, 8;
	add.s64 	%rd100, %rd100, 32;
	add.s64 	%rd99, %rd99, 32;
	setp.ne.s32 	%p5, %r72, 0;
	mov.u32 	%r74, %r8;
	@%p5 bra 	$L__BB3_5;
$L__BB3_6:
	setp.eq.s32 	%p6, %r5, 0;
	@%p6 bra 	$L__BB3_14;
	setp.lt.u32 	%p7, %r6, 3;
	@%p7 bra 	$L__BB3_9;
	cvt.u64.u32 	%rd56, %r74;
	add.s64 	%rd57, %rd56, %rd6;
	shl.b64 	%rd58, %rd57, 2;
	add.s64 	%rd59, %rd3, %rd58;
	ld.global.u32 	%r57, [%rd59];
	add.s64 	%rd60, %rd2, %rd58;
	ld.global.f32 	%f33, [%rd60];
	mad.lo.s32 	%r58, %r57, %r26, %r14;
	cvt.s64.s32 	%rd61, %r58;
	add.s64 	%rd62, %rd61, %rd5;
	shl.b64 	%rd63, %rd62, 2;
	add.s64 	%rd64, %rd1, %rd63;
	ld.global.f32 	%f34, [%rd64];
	fma.rn.f32 	%f35, %f33, %f34, %f53;
	st.global.f32 	[%rd7], %f35;
	ld.global.u32 	%r59, [%rd59+4];
	ld.global.f32 	%f36, [%rd60+4];
	mad.lo.s32 	%r60, %r59, %r26, %r14;
	cvt.s64.s32 	%rd65, %r60;
	add.s64 	%rd66, %rd65, %rd5;
	shl.b64 	%rd67, %rd66, 2;
	add.s64 	%rd68, %rd1, %rd67;
	ld.global.f32 	%f37, [%rd68];
	fma.rn.f32 	%f38, %f36, %f37, %f35;
	st.global.f32 	[%rd7], %f38;
	ld.global.u32 	%r61, [%rd59+8];
	ld.global.f32 	%f39, [%rd60+8];
	mad.lo.s32 	%r62, %r61, %r26, %r14;
	cvt.s64.s32 	%rd69, %r62;
	add.s64 	%rd70, %rd69, %rd5;
	shl.b64 	%rd71, %rd70, 2;
	add.s64 	%rd72, %rd1, %rd71;
	ld.global.f32 	%f40, [%rd72];
	fma.rn.f32 	%f41, %f39, %f40, %f38;
	st.global.f32 	[%rd7], %f41;
	ld.global.u32 	%r63, [%rd59+12];
	ld.global.f32 	%f42, [%rd60+12];
	mad.lo.s32 	%r64, %r63, %r26, %r14;
	cvt.s64.s32 	%rd73, %r64;
	add.s64 	%rd74, %rd73, %rd5;
	shl.b64 	%rd75, %rd74, 2;
	add.s64 	%rd76, %rd1, %rd75;
	ld.global.f32 	%f43, [%rd76];
	fma.rn.f32 	%f53, %f42, %f43, %f41;
	st.global.f32 	[%rd7], %f53;
	add.s32 	%r74, %r74, 4;
$L__BB3_9:
	setp.eq.s32 	%p8, %r7, 0;
	@%p8 bra 	$L__BB3_14;
	setp.eq.s32 	%p9, %r7, 1;
	@%p9 bra 	$L__BB3_12;
	cvt.u64.u32 	%rd77, %r74;
	add.s64 	%rd78, %rd77, %rd6;
	shl.b64 	%rd79, %rd78, 2;
	add.s64 	%rd80, %rd3, %rd79;
	ld.global.u32 	%r65, [%rd80];
	add.s64 	%rd81, %rd2, %rd79;
	ld.global.f32 	%f44, [%rd81];
	mad.lo.s32 	%r66, %r65, %r26, %r14;
	cvt.s64.s32 	%rd82, %r66;
	add.s64 	%rd83, %rd82, %rd5;
	shl.b64 	%rd84, %rd83, 2;
	add.s64 	%rd85, %rd1, %rd84;
	ld.global.f32 	%f45, [%rd85];
	fma.rn.f32 	%f46, %f44, %f45, %f53;
	st.global.f32 	[%rd7], %f46;
	ld.global.u32 	%r67, [%rd80+4];
	ld.global.f32 	%f47, [%rd81+4];
	mad.lo.s32 	%r68, %r67, %r26, %r14;
	cvt.s64.s32 	%rd86, %r68;
	add.s64 	%rd87, %rd86, %rd5;
	shl.b64 	%rd88, %rd87, 2;
	add.s64 	%rd89, %rd1, %rd88;
	ld.global.f32 	%f48, [%rd89];
	fma.rn.f32 	%f53, %f47, %f48, %f46;
	st.global.f32 	[%rd7], %f53;
	add.s32 	%r74, %r74, 2;
$L__BB3_12:
	setp.eq.s32 	%p10, %r9, 0;
	@%p10 bra 	$L__BB3_14;
	cvt.u64.u32 	%rd90, %r74;
	add.s64 	%rd91, %rd90, %rd6;
	shl.b64 	%rd92, %rd91, 2;
	add.s64 	%rd93, %rd3, %rd92;
	ld.global.u32 	%r69, [%rd93];
	add.s64 	%rd94, %rd2, %rd92;
	ld.global.f32 	%f49, [%rd94];
	mad.lo.s32 	%r70, %r69, %r26, %r14;
	cvt.s64.s32 	%rd95, %r70;
	add.s64 	%rd96, %rd95, %rd5;
	shl.b64 	%rd97, %rd96, 2;
	add.s64 	%rd98, %rd1, %rd97;
	ld.global.f32 	%f50, [%rd98];
	fma.rn.f32 	%f51, %f49, %f50, %f53;
	st.global.f32 	[%rd7], %f51;
$L__BB3_14:
	add.s32 	%r71, %r71, %r4;
	setp.lt.s32 	%p11, %r71, %r1;
	@%p11 bra 	$L__BB3_3;
	bra.uni 	$L__BB3_16;
$L__BB3_15:
	mul.wide.s32 	%rd18, %r71, 4;
	add.s64 	%rd19, %rd4, %rd18;
	mov.b32 	%r34, 0;
	st.global.u32 	[%rd19], %r34;
	add.s32 	%r71, %r71, %r4;
	setp.lt.s32 	%p3, %r71, %r1;
	@%p3 bra 	$L__BB3_15;
$L__BB3_16:
	ret;

}
	// .globl	_Z22k_interpolate_grad_gpuiiiiiPKfPKiS0_Pf
.visible .entry _Z22k_interpolate_grad_gpuiiiiiPKfPKiS0_Pf(
	.param .u32 _Z22k_interpolate_grad_gpuiiiiiPKfPKiS0_Pf_param_0,
	.param .u32 _Z22k_interpolate_grad_gpuiiiiiPKfPKiS0_Pf_param_1,
	.param .u32 _Z22k_interpolate_grad_gpuiiiiiPKfPKiS0_Pf_param_2,
	.param .u32 _Z22k_interpolate_grad_gpuiiiiiPKfPKiS0_Pf_param_3,
	.param .u32 _Z22k_interpolate_grad_gpuiiiiiPKfPKiS0_Pf_param_4,
	.param .u64 .ptr .align 1 _Z22k_interpolate_grad_gpuiiiiiPKfPKiS0_Pf_param_5,
	.param .u64 .ptr .align 1 _Z22k_interpolate_grad_gpuiiiiiPKfPKiS0_Pf_param_6,
	.param .u64 .ptr .align 1 _Z22k_interpolate_grad_gpuiiiiiPKfPKiS0_Pf_param_7,
	.param .u64 .ptr .align 1 _Z22k_interpolate_grad_gpuiiiiiPKfPKiS0_Pf_param_8
)
{
	.reg .pred 	%p<12>;
	.reg .b32 	%r<73>;
	.reg .b32 	%f<61>;
	.reg .b64 	%rd<100>;

	ld.param.u32 	%r24, [_Z22k_interpolate_grad_gpuiiiiiPKfPKiS0_Pf_param_0];
	ld.param.u32 	%r20, [_Z22k_interpolate_grad_gpuiiiiiPKfPKiS0_Pf_param_1];
	ld.param.u32 	%r21, [_Z22k_interpolate_grad_gpuiiiiiPKfPKiS0_Pf_param_2];
	ld.param.u32 	%r22, [_Z22k_interpolate_grad_gpuiiiiiPKfPKiS0_Pf_param_3];
	ld.param.u32 	%r23, [_Z22k_interpolate_grad_gpuiiiiiPKfPKiS0_Pf_param_4];
	ld.param.u64 	%rd14, [_Z22k_interpolate_grad_gpuiiiiiPKfPKiS0_Pf_param_6];
	ld.param.u64 	%rd15, [_Z22k_interpolate_grad_gpuiiiiiPKfPKiS0_Pf_param_7];
	ld.param.u64 	%rd16, [_Z22k_interpolate_grad_gpuiiiiiPKfPKiS0_Pf_param_8];
	cvta.to.global.u64 	%rd1, %rd16;
	cvta.to.global.u64 	%rd2, %rd14;
	cvta.to.global.u64 	%rd3, %rd15;
	mul.lo.s32 	%r25, %r20, %r24;
	mul.lo.s32 	%r1, %r25, %r21;
	mov.u32 	%r26, %ctaid.x;
	mov.u32 	%r2, %ntid.x;
	mov.u32 	%r27, %tid.x;
	mad.lo.s32 	%r68, %r26, %r2, %r27;
	setp.ge.s32 	%p1, %r68, %r1;
	@%p1 bra 	$L__BB4_15;
	setp.lt.s32 	%p2, %r23, 1;
	@%p2 bra 	$L__BB4_15;
	and.b32  	%r4, %r23, 7;
	and.b32  	%r5, %r23, 2147483640;
	neg.s32 	%r6, %r5;
	mov.u32 	%r28, %nctaid.x;
	mul.lo.s32 	%r7, %r2, %r28;
	mul.lo.s32 	%r8, %r22, %r21;
	mul.lo.s32 	%r9, %r21, %r20;
$L__BB4_3:
	ld.param.u64 	%rd97, [_Z22k_interpolate_grad_gpuiiiiiPKfPKiS0_Pf_param_5];
	setp.lt.u32 	%p3, %r23, 8;
	div.s32 	%r30, %r68, %r9;
	div.s32 	%r31, %r68, %r21;
	mul.lo.s32 	%r32, %r31, %r21;
	sub.s32 	%r11, %r68, %r32;
	mul.lo.s32 	%r33, %r8, %r30;
	cvt.s64.s32 	%rd4, %r33;
	cvta.to.global.u64 	%rd17, %rd97;
	mul.wide.s32 	%rd18, %r68, 4;
	add.s64 	%rd5, %rd17, %rd18;
	mul.lo.s32 	%r34, %r31, %r23;
	cvt.s64.s32 	%rd6, %r34;
	mov.b32 	%r71, 0;
	@%p3 bra 	$L__BB4_6;
	shl.b64 	%rd19, %rd6, 2;
	add.s64 	%rd20, %rd3, %rd19;
	add.s64 	%rd99, %rd20, 16;
	add.s64 	%rd21, %rd2, %rd19;
	add.s64 	%rd98, %rd21, 16;
	mov.u32 	%r69, %r6;
$L__BB4_5:
	.pragma "nounroll";
	ld.global.f32 	%f1, [%rd99+-16];
	ld.global.u32 	%r35, [%rd98+-16];
	mad.lo.s32 	%r36, %r35, %r21, %r11;
	cvt.s64.s32 	%rd22, %r36;
	add.s64 	%rd23, %rd22, %rd4;
	shl.b64 	%rd24, %rd23, 2;
	add.s64 	%rd25, %rd1, %rd24;
	ld.global.f32 	%f2, [%rd5];
	mul.f32 	%f3, %f1, %f2;
	atom.global.add.f32 	%f4, [%rd25], %f3;
	ld.global.f32 	%f5, [%rd99+-12];
	ld.global.u32 	%r37, [%rd98+-12];
	mad.lo.s32 	%r38, %r37, %r21, %r11;
	cvt.s64.s32 	%rd26, %r38;
	add.s64 	%rd27, %rd26, %rd4;
	shl.b64 	%rd28, %rd27, 2;
	add.s64 	%rd29, %rd1, %rd28;
	ld.global.f32 	%f6, [%rd5];
	mul.f32 	%f7, %f5, %f6;
	atom.global.add.f32 	%f8, [%rd29], %f7;
	ld.global.f32 	%f9, [%rd99+-8];
	ld.global.u32 	%r39, [%rd98+-8];
	mad.lo.s32 	%r40, %r39, %r21, %r11;
	cvt.s64.s32 	%rd30, %r40;
	add.s64 	%rd31, %rd30, %rd4;
	shl.b64 	%rd32, %rd31, 2;
	add.s64 	%rd33, %rd1, %rd32;
	ld.global.f32 	%f10, [%rd5];
	mul.f32 	%f11, %f9, %f10;
	atom.global.add.f32 	%f12, [%rd33], %f11;
	ld.global.f32 	%f13, [%rd99+-4];
	ld.global.u32 	%r41, [%rd98+-4];
	mad.lo.s32 	%r42, %r41, %r21, %r11;
	cvt.s64.s32 	%rd34, %r42;
	add.s64 	%rd35, %rd34, %rd4;
	shl.b64 	%rd36, %rd35, 2;
	add.s64 	%rd37, %rd1, %rd36;
	ld.global.f32 	%f14, [%rd5];
	mul.f32 	%f15, %f13, %f14;
	atom.global.add.f32 	%f16, [%rd37], %f15;
	ld.global.f32 	%f17, [%rd99];
	ld.global.u32 	%r43, [%rd98];
	mad.lo.s32 	%r44, %r43, %r21, %r11;
	cvt.s64.s32 	%rd38, %r44;
	add.s64 	%rd39, %rd38, %rd4;
	shl.b64 	%rd40, %rd39, 2;
	add.s64 	%rd41, %rd1, %rd40;
	ld.global.f32 	%f18, [%rd5];
	mul.f32 	%f19, %f17, %f18;
	atom.global.add.f32 	%f20, [%rd41], %f19;
	ld.global.f32 	%f21, [%rd99+4];
	ld.global.u32 	%r45, [%rd98+4];
	mad.lo.s32 	%r46, %r45, %r21, %r11;
	cvt.s64.s32 	%rd42, %r46;
	add.s64 	%rd43, %rd42, %rd4;
	shl.b64 	%rd44, %rd43, 2;
	add.s64 	%rd45, %rd1, %rd44;
	ld.global.f32 	%f22, [%rd5];
	mul.f32 	%f23, %f21, %f22;
	atom.global.add.f32 	%f24, [%rd45], %f23;
	ld.global.f32 	%f25, [%rd99+8];
	ld.global.u32 	%r47, [%rd98+8];
	mad.lo.s32 	%r48, %r47, %r21, %r11;
	cvt.s64.s32 	%rd46, %r48;
	add.s64 	%rd47, %rd46, %rd4;
	shl.b64 	%rd48, %rd47, 2;
	add.s64 	%rd49, %rd1, %rd48;
	ld.global.f32 	%f26, [%rd5];
	mul.f32 	%f27, %f25, %f26;
	atom.global.add.f32 	%f28, [%rd49], %f27;
	ld.global.f32 	%f29, [%rd99+12];
	ld.global.u32 	%r49, [%rd98+12];
	mad.lo.s32 	%r50, %r49, %r21, %r11;
	cvt.s64.s32 	%rd50, %r50;
	add.s64 	%rd51, %rd50, %rd4;
	shl.b64 	%rd52, %rd51, 2;
	add.s64 	%rd53, %rd1, %rd52;
	ld.global.f32 	%f30, [%rd5];
	mul.f32 	%f31, %f29, %f30;
	atom.global.add.f32 	%f32, [%rd53], %f31;
	add.s32 	%r69, %r69, 8;
	add.s64 	%rd99, %rd99, 32;
	add.s64 	%rd98, %rd98, 32;
	setp.ne.s32 	%p4, %r69, 0;
	mov.u32 	%r71, %r5;
	@%p4 bra 	$L__BB4_5;
$L__BB4_6:
	setp.eq.s32 	%p5, %r4, 0;
	@%p5 bra 	$L__BB4_14;
	add.s32 	%r51, %r4, -1;
	setp.lt.u32 	%p6, %r51, 3;
	@%p6 bra 	$L__BB4_9;
	cvt.u64.u32 	%rd54, %r71;
	add.s64 	%rd55, %rd54, %rd6;
	shl.b64 	%rd56, %rd55, 2;
	add.s64 	%rd57, %rd3, %rd56;
	ld.global.f32 	%f33, [%rd57];
	add.s64 	%rd58, %rd2, %rd56;
	ld.global.u32 	%r52, [%rd58];
	mad.lo.s32 	%r53, %r52, %r21, %r11;
	cvt.s64.s32 	%rd59, %r53;
	add.s64 	%rd60, %rd59, %rd4;
	shl.b64 	%rd61, %rd60, 2;
	add.s64 	%rd62, %rd1, %rd61;
	ld.global.f32 	%f34, [%rd5];
	mul.f32 	%f35, %f33, %f34;
	atom.global.add.f32 	%f36, [%rd62], %f35;
	ld.global.f32 	%f37, [%rd57+4];
	ld.global.u32 	%r54, [%rd58+4];
	mad.lo.s32 	%r55, %r54, %r21, %r11;
	cvt.s64.s32 	%rd63, %r55;
	add.s64 	%rd64, %rd63, %rd4;
	shl.b64 	%rd65, %rd64, 2;
	add.s64 	%rd66, %rd1, %rd65;
	ld.global.f32 	%f38, [%rd5];
	mul.f32 	%f39, %f37, %f38;
	atom.global.add.f32 	%f40, [%rd66], %f39;
	ld.global.f32 	%f41, [%rd57+8];
	ld.global.u32 	%r56, [%rd58+8];
	mad.lo.s32 	%r57, %r56, %r21, %r11;
	cvt.s64.s32 	%rd67, %r57;
	add.s64 	%rd68, %rd67, %rd4;
	shl.b64 	%rd69, %rd68, 2;
	add.s64 	%rd70, %rd1, %rd69;
	ld.global.f32 	%f42, [%rd5];
	mul.f32 	%f43, %f41, %f42;
	atom.global.add.f32 	%f44, [%rd70], %f43;
	ld.global.f32 	%f45, [%rd57+12];
	ld.global.u32 	%r58, [%rd58+12];
	mad.lo.s32 	%r59, %r58, %r21, %r11;
	cvt.s64.s32 	%rd71, %r59;
	add.s64 	%rd72, %rd71, %rd4;
	shl.b64 	%rd73, %rd72, 2;
	add.s64 	%rd74, %rd1, %rd73;
	ld.global.f32 	%f46, [%rd5];
	mul.f32 	%f47, %f45, %f46;
	atom.global.add.f32 	%f48, [%rd74], %f47;
	add.s32 	%r71, %r71, 4;
$L__BB4_9:
	and.b32  	%r60, %r23, 3;
	setp.eq.s32 	%p7, %r60, 0;
	@%p7 bra 	$L__BB4_14;
	setp.eq.s32 	%p8, %r60, 1;
	@%p8 bra 	$L__BB4_12;
	cvt.u64.u32 	%rd75, %r71;
	add.s64 	%rd76, %rd75, %rd6;
	shl.b64 	%rd77, %rd76, 2;
	add.s64 	%rd78, %rd3, %rd77;
	ld.global.f32 	%f49, [%rd78];
	add.s64 	%rd79, %rd2, %rd77;
	ld.global.u32 	%r61, [%rd79];
	mad.lo.s32 	%r62, %r61, %r21, %r11;
	cvt.s64.s32 	%rd80, %r62;
	add.s64 	%rd81, %rd80, %rd4;
	shl.b64 	%rd82, %rd81, 2;
	add.s64 	%rd83, %rd1, %rd82;
	ld.global.f32 	%f50, [%rd5];
	mul.f32 	%f51, %f49, %f50;
	atom.global.add.f32 	%f52, [%rd83], %f51;
	ld.global.f32 	%f53, [%rd78+4];
	ld.global.u32 	%r63, [%rd79+4];
	mad.lo.s32 	%r64, %r63, %r21, %r11;
	cvt.s64.s32 	%rd84, %r64;
	add.s64 	%rd85, %rd84, %rd4;
	shl.b64 	%rd86, %rd85, 2;
	add.s64 	%rd87, %rd1, %rd86;
	ld.global.f32 	%f54, [%rd5];
	mul.f32 	%f55, %f53, %f54;
	atom.global.add.f32 	%f56, [%rd87], %f55;
	add.s32 	%r71, %r71, 2;
$L__BB4_12:
	and.b32  	%r65, %r23, 1;
	setp.eq.b32 	%p9, %r65, 1;
	not.pred 	%p10, %p9;
	@%p10 bra 	$L__BB4_14;
	cvt.u64.u32 	%rd88, %r71;
	add.s64 	%rd89, %rd88, %rd6;
	shl.b64 	%rd90, %rd89, 2;
	add.s64 	%rd91, %rd3, %rd90;
	ld.global.f32 	%f57, [%rd91];
	add.s64 	%rd92, %rd2, %rd90;
	ld.global.u32 	%r66, [%rd92];
	mad.lo.s32 	%r67, %r66, %r21, %r11;
	cvt.s64.s32 	%rd93, %r67;
	add.s64 	%rd94, %rd93, %rd4;
	shl.b64 	%rd95, %rd94, 2;
	add.s64 	%rd96, %rd1, %rd95;
	ld.global.f32 	%f58, [%rd5];
	mul.f32 	%f59, %f57, %f58;
	atom.global.add.f32 	%f60, [%rd96], %f59;
$L__BB4_14:
	add.s32 	%r68, %r68, %r7;
	setp.lt.s32 	%p11, %r68, %r1;
	@%p11 bra 	$L__BB4_3;
$L__BB4_15:
	ret;

}


// ===== COMPILED SASS (sm_100) =====

	.target	sm_100

	.elftype	@"ET_EXEC"


//--------------------- .note.nv.tkinfo           --------------------------
	.section	.note.nv.tkinfo,"",@"SHT_NOTE"
	.sectionflags	@"SHF_NOTE_NV_TKINFO"
	.tkinfo
        /*0018*/ 	.word	0x00000002
        /*0030*/ 	.string	""
        /*0030*/ 	.string	"ptxas"
        /*0030*/ 	.string	"Cuda compilation tools, release 13.0, V13.0.88"
        /*0030*/ 	.string	"Build cuda_13.0.r13.0/compiler.36424714_0"
        /*0030*/ 	.string	"-arch sm_100 -m 64 "



//--------------------- .note.nv.cuinfo           --------------------------
	.section	.note.nv.cuinfo,"",@"SHT_NOTE"
	.sectionflags	@"SHF_NOTE_NV_CUINFO"
        /*0018*/ 	.short	0x0002
        /*001a*/ 	.short	0x0064
        /*001c*/ 	.short	0x0082
	.zero		2


//--------------------- .nv.info                  --------------------------
	.section	.nv.info,"",@"SHT_CUDA_INFO"
	.align	4


	//----- nvinfo : EIATTR_REGCOUNT
	.align		4
        /*0000*/ 	.byte	0x04, 0x2f
        /*0002*/ 	.short	(.L_1 - .L_0)
	.align		4
.L_0:
        /*0004*/ 	.word	index@(_Z12three_nn_gpuiiiPKfS0_PfPi)
        /*0008*/ 	.word	0x00000028


	//----- nvinfo : EIATTR_FRAME_SIZE
	.align		4
.L_1:
        /*000c*/ 	.byte	0x04, 0x11
        /*000e*/ 	.short	(.L_3 - .L_2)
	.align		4
.L_2:
        /*0010*/ 	.word	index@(_Z12three_nn_gpuiiiPKfS0_PfPi)
        /*0014*/ 	.word	0x00000000


	//----- nvinfo : EIATTR_REGCOUNT
	.align		4
.L_3:
        /*0018*/ 	.byte	0x04, 0x2f
        /*001a*/ 	.short	(.L_5 - .L_4)
	.align		4
.L_4:
        /*001c*/ 	.word	index@(_Z21three_interpolate_gpuiiiiPKfPKiS0_Pf)
        /*0020*/ 	.word	0x0000001e


	//----- nvinfo : EIATTR_FRAME_SIZE
	.align		4
.L_5:
        /*0024*/ 	.byte	0x04, 0x11
        /*0026*/ 	.short	(.L_7 - .L_6)
	.align		4
.L_6:
        /*0028*/ 	.word	index@(_Z21three_interpolate_gpuiiiiPKfPKiS0_Pf)
        /*002c*/ 	.word	0x00000000


	//----- nvinfo : EIATTR_REGCOUNT
	.align		4
.L_7:
        /*0030*/ 	.byte	0x04, 0x2f
        /*0032*/ 	.short	(.L_9 - .L_8)
	.align		4
.L_8:
        /*0034*/ 	.word	index@(_Z26three_interpolate_grad_gpuiiiiPKfPKiS0_Pf)
        /*0038*/ 	.word	0x00000020


	//----- nvinfo : EIATTR_FRAME_SIZE
	.align		4
.L_9:
        /*003c*/ 	.byte	0x04, 0x11
        /*003e*/ 	.short	(.L_11 - .L_10)
	.align		4
.L_10:
        /*0040*/ 	.word	index@(_Z26three_interpolate_grad_gpuiiiiPKfPKiS0_Pf)
        /*0044*/ 	.word	0x00000000


	//----- nvinfo : EIATTR_REGCOUNT
	.align		4
.L_11:
        /*0048*/ 	.byte	0x04, 0x2f
        /*004a*/ 	.short	(.L_13 - .L_12)
	.align		4
.L_12:
        /*004c*/ 	.word	index@(_Z17k_interpolate_gpuiiiiiPKfPKiS0_Pf)
        /*0050*/ 	.word	0x00000020


	//----- nvinfo : EIATTR_FRAME_SIZE
	.align		4
.L_13:
        /*0054*/ 	.byte	0x04, 0x11
        /*0056*/ 	.short	(.L_15 - .L_14)
	.align		4
.L_14:
        /*0058*/ 	.word	index@(_Z17k_interpolate_gpuiiiiiPKfPKiS0_Pf)
        /*005c*/ 	.word	0x00000000


	//----- nvinfo : EIATTR_REGCOUNT
	.align		4
.L_15:
        /*0060*/ 	.byte	0x04, 0x2f
        /*0062*/ 	.short	(.L_17 - .L_16)
	.align		4
.L_16:
        /*0064*/ 	.word	index@(_Z22k_interpolate_grad_gpuiiiiiPKfPKiS0_Pf)
        /*0068*/ 	.word	0x00000020


	//----- nvinfo : EIATTR_FRAME_SIZE
	.align		4
.L_17:
        /*006c*/ 	.byte	0x04, 0x11
        /*006e*/ 	.short	(.L_19 - .L_18)
	.align		4
.L_18:
        /*0070*/ 	.word	index@(_Z22k_interpolate_grad_gpuiiiiiPKfPKiS0_Pf)
        /*0074*/ 	.word	0x00000000


	//----- nvinfo : EIATTR_MIN_STACK_SIZE
	.align		4
.L_19:
        /*0078*/ 	.byte	0x04, 0x12
        /*007a*/ 	.short	(.L_21 - .L_20)
	.align		4
.L_20:
        /*007c*/ 	.word	index@(_Z22k_interpolate_grad_gpuiiiiiPKfPKiS0_Pf)
        /*0080*/ 	.word	0x00000000


	//----- nvinfo : EIATTR_MIN_STACK_SIZE
	.align		4
.L_21:
        /*0084*/ 	.byte	0x04, 0x12
        /*0086*/ 	.short	(.L_23 - .L_22)
	.align		4
.L_22:
        /*0088*/ 	.word	index@(_Z17k_interpolate_gpuiiiiiPKfPKiS0_Pf)
        /*008c*/ 	.word	0x00000000


	//----- nvinfo : EIATTR_MIN_STACK_SIZE
	.align		4
.L_23:
        /*0090*/ 	.byte	0x04, 0x12
        /*0092*/ 	.short	(.L_25 - .L_24)
	.align		4
.L_24:
        /*0094*/ 	.word	index@(_Z26three_interpolate_grad_gpuiiiiPKfPKiS0_Pf)
        /*0098*/ 	.word	0x00000000


	//----- nvinfo : EIATTR_MIN_STACK_SIZE
	.align		4
.L_25:
        /*009c*/ 	.byte	0x04, 0x12
        /*009e*/ 	.short	(.L_27 - .L_26)
	.align		4
.L_26:
        /*00a0*/ 	.word	index@(_Z21three_interpolate_gpuiiiiPKfPKiS0_Pf)
        /*00a4*/ 	.word	0x00000000


	//----- nvinfo : EIATTR_MIN_STACK_SIZE
	.align		4
.L_27:
        /*00a8*/ 	.byte	0x04, 0x12
        /*00aa*/ 	.short	(.L_29 - .L_28)
	.align		4
.L_28:
        /*00ac*/ 	.word	index@(_Z12three_nn_gpuiiiPKfS0_PfPi)
        /*00b0*/ 	.word	0x00000000
.L_29:


//--------------------- .nv.compat                --------------------------
	.section	.nv.compat,"",@"SHT_CUDA_COMPAT_INFO"
	.align	4
        /*0000*/ 	.byte	0x02, 0x09, 0x00, 0x00, 0x02, 0x02, 0x01, 0x00, 0x02, 0x05, 0x05, 0x00, 0x03, 0x07, 0x01, 0x01
        /*0010*/ 	.byte	0x02, 0x03, 0x00, 0x00, 0x02, 0x06, 0x01, 0x00, 0x04, 0x0b, 0x08, 0x00, 0x01, 0x00, 0x00, 0x00
        /*0020*/ 	.byte	0x00, 0x00, 0x00, 0x00


//--------------------- .nv.info._Z22k_interpolate_grad_gpuiiiiiPKfPKiS0_Pf --------------------------
	.section	.nv.info._Z22k_interpolate_grad_gpuiiiiiPKfPKiS0_Pf,"",@"SHT_CUDA_INFO"
	.sectionflags	@""
	.align	4


	//----- nvinfo : EIATTR_CUDA_API_VERSION
	.align		4
        /*0000*/ 	.byte	0x04, 0x37
        /*0002*/ 	.short	(.L_31 - .L_30)
.L_30:
        /*0004*/ 	.word	0x00000082


	//----- nvinfo : EIATTR_KPARAM_INFO
	.align		4
.L_31:
        /*0008*/ 	.byte	0x04, 0x17
        /*000a*/ 	.short	(.L_33 - .L_32)
.L_32:
        /*000c*/ 	.word	0x00000000
        /*0010*/ 	.short	0x0008
        /*0012*/ 	.short	0x0030
        /*0014*/ 	.byte	0x00, 0xf5, 0x21, 0x00


	//----- nvinfo : EIATTR_KPARAM_INFO
	.align		4
.L_33:
        /*0018*/ 	.byte	0x04, 0x17
        /*001a*/ 	.short	(.L_35 - .L_34)
.L_34:
        /*001c*/ 	.word	0x00000000
        /*0020*/ 	.short	0x0007
        /*0022*/ 	.short	0x0028
        /*0024*/ 	.byte	0x00, 0xf5, 0x21, 0x00


	//----- nvinfo : EIATTR_KPARAM_INFO
	.align		4
.L_35:
        /*0028*/ 	.byte	0x04, 0x17
        /*002a*/ 	.short	(.L_37 - .L_36)
.L_36:
        /*002c*/ 	.word	0x00000000
        /*0030*/ 	.short	0x0006
        /*0032*/ 	.short	0x0020
        /*0034*/ 	.byte	0x00, 0xf5, 0x21, 0x00


	//----- nvinfo : EIATTR_KPARAM_INFO
	.align		4
.L_37:
        /*0038*/ 	.byte	0x04, 0x17
        /*003a*/ 	.short	(.L_39 - .L_38)
.L_38:
        /*003c*/ 	.word	0x00000000
        /*0040*/ 	.short	0x0005
        /*0042*/ 	.short	0x0018
        /*0044*/ 	.byte	0x00, 0xf5, 0x21, 0x00


	//----- nvinfo : EIATTR_KPARAM_INFO
	.align		4
.L_39:
        /*0048*/ 	.byte	0x04, 0x17
        /*004a*/ 	.short	(.L_41 - .L_40)
.L_40:
        /*004c*/ 	.word	0x00000000
        /*0050*/ 	.short	0x0004
        /*0052*/ 	.short	0x0010
        /*0054*/ 	.byte	0x00, 0xf0, 0x11, 0x00


	//----- nvinfo : EIATTR_KPARAM_INFO
	.align		4
.L_41:
        /*0058*/ 	.byte	0x04, 0x17
        /*005a*/ 	.short	(.L_43 - .L_42)
.L_42:
        /*005c*/ 	.word	0x00000000
        /*0060*/ 	.short	0x0003
        /*0062*/ 	.short	0x000c
        /*0064*/ 	.byte	0x00, 0xf0, 0x11, 0x00


	//----- nvinfo : EIATTR_KPARAM_INFO
	.align		4
.L_43:
        /*0068*/ 	.byte	0x04, 0x17
        /*006a*/ 	.short	(.L_45 - .L_44)
.L_44:
        /*006c*/ 	.word	0x00000000
        /*0070*/ 	.short	0x0002
        /*0072*/ 	.short	0x0008
        /*0074*/ 	.byte	0x00, 0xf0, 0x11, 0x00


	//----- nvinfo : EIATTR_KPARAM_INFO
	.align		4
.L_45:
        /*0078*/ 	.byte	0x04, 0x17
        /*007a*/ 	.short	(.L_47 - .L_46)
.L_46:
        /*007c*/ 	.word	0x00000000
        /*0080*/ 	.short	0x0001
        /*0082*/ 	.short	0x0004
        /*0084*/ 	.byte	0x00, 0xf0, 0x11, 0x00


	//----- nvinfo : EIATTR_KPARAM_INFO
	.align		4
.L_47:
        /*0088*/ 	.byte	0x04, 0x17
        /*008a*/ 	.short	(.L_49 - .L_48)
.L_48:
        /*008c*/ 	.word	0x00000000
        /*0090*/ 	.short	0x0000
        /*0092*/ 	.short	0x0000
        /*0094*/ 	.byte	0x00, 0xf0, 0x11, 0x00


	//----- nvinfo : EIATTR_SPARSE_MMA_MASK
	.align		4
.L_49:
        /*0098*/ 	.byte	0x03, 0x50
        /*009a*/ 	.short	0x0000


	//----- nvinfo : EIATTR_MAXREG_COUNT
	.align		4
        /*009c*/ 	.byte	0x03, 0x1b
        /*009e*/ 	.short	0x00ff


	//----- nvinfo : EIATTR_MERCURY_ISA_VERSION
	.align		4
        /*00a0*/ 	.byte	0x03, 0x5f
        /*00a2*/ 	.short	0x0101


	//----- nvinfo : EIATTR_VRC_CTA_INIT_COUNT
	.align		4
        /*00a4*/ 	.byte	0x02, 0x4a
	.zero		1
	.zero		1


	//----- nvinfo : EIATTR_EXIT_INSTR_OFFSETS
	.align		4
        /*00a8*/ 	.byte	0x04, 0x1c
        /*00aa*/ 	.short	(.L_51 - .L_50)


	//   ....[0]....
.L_50:
        /*00ac*/ 	.word	0x000000a0


	//   ....[1]....
        /*00b0*/ 	.word	0x000000d0


	//   ....[2]....
        /*00b4*/ 	.word	0x000012b0


	//----- nvinfo : EIATTR_CRS_STACK_SIZE
	.align		4
.L_51:
        /*00b8*/ 	.byte	0x04, 0x1e
        /*00ba*/ 	.short	(.L_53 - .L_52)
.L_52:
        /*00bc*/ 	.word	0x00000000


	//----- nvinfo : EIATTR_CBANK_PARAM_SIZE
	.align		4
.L_53:
        /*00c0*/ 	.byte	0x03, 0x19
        /*00c2*/ 	.short	0x0038


	//----- nvinfo : EIATTR_PARAM_CBANK
	.align		4
        /*00c4*/ 	.byte	0x04, 0x0a
        /*00c6*/ 	.short	(.L_55 - .L_54)
	.align		4
.L_54:
        /*00c8*/ 	.word	index@(.nv.constant0._Z22k_interpolate_grad_gpuiiiiiPKfPKiS0_Pf)
        /*00cc*/ 	.short	0x0380
        /*00ce*/ 	.short	0x0038


	//----- nvinfo : EIATTR_SW_WAR
	.align		4
.L_55:
        /*00d0*/ 	.byte	0x04, 0x36
        /*00d2*/ 	.short	(.L_57 - .L_56)
.L_56:
        /*00d4*/ 	.word	0x00000008
.L_57:


//--------------------- .nv.info._Z17k_interpolate_gpuiiiiiPKfPKiS0_Pf --------------------------
	.section	.nv.info._Z17k_interpolate_gpuiiiiiPKfPKiS0_Pf,"",@"SHT_CUDA_INFO"
	.sectionflags	@""
	.align	4


	//----- nvinfo : EIATTR_CUDA_API_VERSION
	.align		4
        /*0000*/ 	.byte	0x04, 0x37
        /*0002*/ 	.short	(.L_59 - .L_58)
.L_58:
        /*0004*/ 	.word	0x00000082


	//----- nvinfo : EIATTR_KPARAM_INFO
	.align		4
.L_59:
        /*0008*/ 	.byte	0x04, 0x17
        /*000a*/ 	.short	(.L_61 - .L_60)
.L_60:
        /*000c*/ 	.word	0x00000000
        /*0010*/ 	.short	0x0008
        /*0012*/ 	.short	0x0030
        /*0014*/ 	.byte	0x00, 0xf5, 0x21, 0x00


	//----- nvinfo : EIATTR_KPARAM_INFO
	.align		4
.L_61:
        /*0018*/ 	.byte	0x04, 0x17
        /*001a*/ 	.short	(.L_63 - .L_62)
.L_62:
        /*001c*/ 	.word	0x00000000
        /*0020*/ 	.short	0x0007
        /*0022*/ 	.short	0x0028
        /*0024*/ 	.byte	0x00, 0xf5, 0x21, 0x00


	//----- nvinfo : EIATTR_KPARAM_INFO
	.align		4
.L_63:
        /*0028*/ 	.byte	0x04, 0x17
        /*002a*/ 	.short	(.L_65 - .L_64)
.L_64:
        /*002c*/ 	.word	0x00000000
        /*0030*/ 	.short	0x0006
        /*0032*/ 	.short	0x0020
        /*0034*/ 	.byte	0x00, 0xf5, 0x21, 0x00


	//----- nvinfo : EIATTR_KPARAM_INFO
	.align		4
.L_65:
        /*0038*/ 	.byte	0x04, 0x17
        /*003a*/ 	.short	(.L_67 - .L_66)
.L_66:
        /*003c*/ 	.word	0x00000000
        /*0040*/ 	.short	0x0005
        /*0042*/ 	.short	0x0018
        /*0044*/ 	.byte	0x00, 0xf5, 0x21, 0x00


	//----- nvinfo : EIATTR_KPARAM_INFO
	.align		4
.L_67:
        /*0048*/ 	.byte	0x04, 0x17
        /*004a*/ 	.short	(.L_69 - .L_68)
.L_68:
        /*004c*/ 	.word	0x00000000
        /*0050*/ 	.short	0x0004
        /*0052*/ 	.short	0x0010
        /*0054*/ 	.byte	0x00, 0xf0, 0x11, 0x00


	//----- nvinfo : EIATTR_KPARAM_INFO
	.align		4
.L_69:
        /*0058*/ 	.byte	0x04, 0x17
        /*005a*/ 	.short	(.L_71 - .L_70)
.L_70:
        /*005c*/ 	.word	0x00000000
        /*0060*/ 	.short	0x0003
        /*0062*/ 	.short	0x000c
        /*0064*/ 	.byte	0x00, 0xf0, 0x11, 0x00


	//----- nvinfo : EIATTR_KPARAM_INFO
	.align		4
.L_71:
        /*0068*/ 	.byte	0x04, 0x17
        /*006a*/ 	.short	(.L_73 - .L_72)
.L_72:
        /*006c*/ 	.word	0x00000000
        /*0070*/ 	.short	0x0002
        /*0072*/ 	.short	0x0008
        /*0074*/ 	.byte	0x00, 0xf0, 0x11, 0x00


	//----- nvinfo : EIATTR_KPARAM_INFO
	.align		4
.L_73:
        /*0078*/ 	.byte	0x04, 0x17
        /*007a*/ 	.short	(.L_75 - .L_74)
.L_74:
        /*007c*/ 	.word	0x00000000
        /*0080*/ 	.short	0x0001
        /*0082*/ 	.short	0x0004
        /*0084*/ 	.byte	0x00, 0xf0, 0x11, 0x00


	//----- nvinfo : EIATTR_KPARAM_INFO
	.align		4
.L_75:
        /*0088*/ 	.byte	0x04, 0x17
        /*008a*/ 	.short	(.L_77 - .L_76)
.L_76:
        /*008c*/ 	.word	0x00000000
        /*0090*/ 	.short	0x0000
        /*0092*/ 	.short	0x0000
        /*0094*/ 	.byte	0x00, 0xf0, 0x11, 0x00


	//----- nvinfo : EIATTR_SPARSE_MMA_MASK
	.align		4
.L_77:
        /*0098*/ 	.byte	0x03, 0x50
        /*009a*/ 	.short	0x0000


	//----- nvinfo : EIATTR_MAXREG_COUNT
	.align		4
        /*009c*/ 	.byte	0x03, 0x1b
        /*009e*/ 	.short	0x00ff


	//----- nvinfo : EIATTR_MERCURY_ISA_VERSION
	.align		4
        /*00a0*/ 	.byte	0x03, 0x5f
        /*00a2*/ 	.short	0x0101


	//----- nvinfo : EIATTR_VRC_CTA_INIT_COUNT
	.align		4
        /*00a4*/ 	.byte	0x02, 0x4a
	.zero		1
	.zero		1


	//----- nvinfo : EIATTR_EXIT_INSTR_OFFSETS
	.align		4
        /*00a8*/ 	.byte	0x04, 0x1c
        /*00aa*/ 	.short	(.L_79 - .L_78)


	//   ....[0]....
.L_78:
        /*00ac*/ 	.word	0x000000a0


	//   ....[1]....
        /*00b0*/ 	.word	0x00000170


	//   ....[2]....
        /*00b4*/ 	.word	0x00001380


	//----- nvinfo : EIATTR_CRS_STACK_SIZE
	.align		4
.L_79:
        /*00b8*/ 	.byte	0x04, 0x1e
        /*00ba*/ 	.short	(.L_81 - .L_80)
.L_80:
        /*00bc*/ 	.word	0x00000000


	//----- nvinfo : EIATTR_CBANK_PARAM_SIZE
	.align		4
.L_81:
        /*00c0*/ 	.byte	0x03, 0x19
        /*00c2*/ 	.short	0x0038


	//----- nvinfo : EIATTR_PARAM_CBANK
	.align		4
        /*00c4*/ 	.byte	0x04, 0x0a
        /*00c6*/ 	.short	(.L_83 - .L_82)
	.align		4
.L_82:
        /*00c8*/ 	.word	index@(.nv.constant0._Z17k_interpolate_gpuiiiiiPKfPKiS0_Pf)
        /*00cc*/ 	.short	0x0380
        /*00ce*/ 	.short	0x0038


	//----- nvinfo : EIATTR_SW_WAR
	.align		4
.L_83:
        /*00d0*/ 	.byte	0x04, 0x36
        /*00d2*/ 	.short	(.L_85 - .L_84)
.L_84:
        /*00d4*/ 	.word	0x00000008
.L_85:


//--------------------- .nv.info._Z26three_interpolate_grad_gpuiiiiPKfPKiS0_Pf --------------------------
	.section	.nv.info._Z26three_interpolate_grad_gpuiiiiPKfPKiS0_Pf,"",@"SHT_CUDA_INFO"
	.sectionflags	@""
	.align	4


	//----- nvinfo : EIATTR_CUDA_API_VERSION
	.align		4
        /*0000*/ 	.byte	0x04, 0x37
        /*0002*/ 	.short	(.L_87 - .L_86)
.L_86:
        /*0004*/ 	.word	0x00000082


	//----- nvinfo : EIATTR_KPARAM_INFO
	.align		4
.L_87:
        /*0008*/ 	.byte	0x04, 0x17
        /*000a*/ 	.short	(.L_89 - .L_88)
.L_88:
        /*000c*/ 	.word	0x00000000
        /*0010*/ 	.short	0x0007
        /*0012*/ 	.short	0x0028
        /*0014*/ 	.byte	0x00, 0xf5, 0x21, 0x00


	//----- nvinfo : EIATTR_KPARAM_INFO
	.align		4
.L_89:
        /*0018*/ 	.byte	0x04, 0x17
        /*001a*/ 	.short	(.L_91 - .L_90)
.L_90:
        /*001c*/ 	.word	0x00000000
        /*0020*/ 	.short	0x0006
        /*0022*/ 	.short	0x0020
        /*0024*/ 	.byte	0x00, 0xf5, 0x21, 0x00


	//----- nvinfo : EIATTR_KPARAM_INFO
	.align		4
.L_91:
        /*0028*/ 	.byte	0x04, 0x17
        /*002a*/ 	.short	(.L_93 - .L_92)
.L_92:
        /*002c*/ 	.word	0x00000000
        /*0030*/ 	.short	0x0005
        /*0032*/ 	.short	0x0018
        /*0034*/ 	.byte	0x00, 0xf5, 0x21, 0x00


	//----- nvinfo : EIATTR_KPARAM_INFO
	.align		4
.L_93:
        /*0038*/ 	.byte	0x04, 0x17
        /*003a*/ 	.short	(.L_95 - .L_94)
.L_94:
        /*003c*/ 	.word	0x00000000
        /*0040*/ 	.short	0x0004
        /*0042*/ 	.short	0x0010
        /*0044*/ 	.byte	0x00, 0xf5, 0x21, 0x00


	//----- nvinfo : EIATTR_KPARAM_INFO
	.align		4
.L_95:
        /*0048*/ 	.byte	0x04, 0x17
        /*004a*/ 	.short	(.L_97 - .L_96)
.L_96:
        /*004c*/ 	.word	0x00000000
        /*0050*/ 	.short	0x0003
        /*0052*/ 	.short	0x000c
        /*0054*/ 	.byte	0x00, 0xf0, 0x11, 0x00


	//----- nvinfo : EIATTR_KPARAM_INFO
	.align		4
.L_97:
        /*0058*/ 	.byte	0x04, 0x17
        /*005a*/ 	.short	(.L_99 - .L_98)
.L_98:
        /*005c*/ 	.word	0x00000000
        /*0060*/ 	.short	0x0002
        /*0062*/ 	.short	0x0008
        /*0064*/ 	.byte	0x00, 0xf0, 0x11, 0x00


	//----- nvinfo : EIATTR_KPARAM_INFO
	.align		4
.L_99:
        /*0068*/ 	.byte	0x04, 0x17
        /*006a*/ 	.short	(.L_101 - .L_100)
.L_100:
        /*006c*/ 	.word	0x00000000
        /*0070*/ 	.short	0x0001
        /*0072*/ 	.short	0x0004
        /*0074*/ 	.byte	0x00, 0xf0, 0x11, 0x00


	//----- nvinfo : EIATTR_KPARAM_INFO
	.align		4
.L_101:
        /*0078*/ 	.byte	0x04, 0x17
        /*007a*/ 	.short	(.L_103 - .L_102)
.L_102:
        /*007c*/ 	.word	0x00000000
        /*0080*/ 	.short	0x0000
        /*0082*/ 	.short	0x0000
        /*0084*/ 	.byte	0x00, 0xf0, 0x11, 0x00


	//----- nvinfo : EIATTR_SPARSE_MMA_MASK
	.align		4
.L_103:
        /*0088*/ 	.byte	0x03, 0x50
        /*008a*/ 	.short	0x0000


	//----- nvinfo : EIATTR_MAXREG_COUNT
	.align		4
        /*008c*/ 	.byte	0x03, 0x1b
        /*008e*/ 	.short	0x00ff


	//----- nvinfo : EIATTR_MERCURY_ISA_VERSION
	.align		4
        /*0090*/ 	.byte	0x03, 0x5f
        /*0092*/ 	.short	0x0101


	//----- nvinfo : EIATTR_VRC_CTA_INIT_COUNT
	.align		4
        /*0094*/ 	.byte	0x02, 0x4a
	.zero		1
	.zero		1


	//----- nvinfo : EIATTR_EXIT_INSTR_OFFSETS
	.align		4
        /*0098*/ 	.byte	0x04, 0x1c
        /*009a*/ 	.short	(.L_105 - .L_104)


	//   ....[0]....
.L_104:
        /*009c*/ 	.word	0x000000a0


	//   ....[1]....
        /*00a0*/ 	.word	0x00000670


	//----- nvinfo : EIATTR_CRS_STACK_SIZE
	.align		4
.L_105:
        /*00a4*/ 	.byte	0x04, 0x1e
        /*00a6*/ 	.short	(.L_107 - .L_106)
.L_106:
        /*00a8*/ 	.word	0x00000000


	//----- nvinfo : EIATTR_CBANK_PARAM_SIZE
	.align		4
.L_107:
        /*00ac*/ 	.byte	0x03, 0x19
        /*00ae*/ 	.short	0x0030


	//----- nvinfo : EIATTR_PARAM_CBANK
	.align		4
        /*00b0*/ 	.byte	0x04, 0x0a
        /*00b2*/ 	.short	(.L_109 - .L_108)
	.align		4
.L_108:
        /*00b4*/ 	.word	index@(.nv.constant0._Z26three_interpolate_grad_gpuiiiiPKfPKiS0_Pf)
        /*00b8*/ 	.short	0x0380
        /*00ba*/ 	.short	0x0030


	//----- nvinfo : EIATTR_SW_WAR
	.align		4
.L_109:
        /*00bc*/ 	.byte	0x04, 0x36
        /*00be*/ 	.short	(.L_111 - .L_110)
.L_110:
        /*00c0*/ 	.word	0x00000008
.L_111:


//--------------------- .nv.info._Z21three_interpolate_gpuiiiiPKfPKiS0_Pf --------------------------
	.section	.nv.info._Z21three_interpolate_gpuiiiiPKfPKiS0_Pf,"",@"SHT_CUDA_INFO"
	.sectionflags	@""
	.align	4


	//----- nvinfo : EIATTR_CUDA_API_VERSION
	.align		4
        /*0000*/ 	.byte	0x04, 0x37
        /*0002*/ 	.short	(.L_113 - .L_112)
.L_112:
        /*0004*/ 	.word	0x00000082


	//----- nvinfo : EIATTR_KPARAM_INFO
	.align		4
.L_113:
        /*0008*/ 	.byte	0x04, 0x17
        /*000a*/ 	.short	(.L_115 - .L_114)
.L_114:
        /*000c*/ 	.word	0x00000000
        /*0010*/ 	.short	0x0007
        /*0012*/ 	.short	0x0028
        /*0014*/ 	.byte	0x00, 0xf5, 0x21, 0x00


	//----- nvinfo : EIATTR_KPARAM_INFO
	.align		4
.L_115:
        /*0018*/ 	.byte	0x04, 0x17
        /*001a*/ 	.short	(.L_117 - .L_116)
.L_116:
        /*001c*/ 	.word	0x00000000
        /*0020*/ 	.short	0x0006
        /*0022*/ 	.short	0x0020
        /*0024*/ 	.byte	0x00, 0xf5, 0x21, 0x00


	//----- nvinfo : EIATTR_KPARAM_INFO
	.align		4
.L_117:
        /*0028*/ 	.byte	0x04, 0x17
        /*002a*/ 	.short	(.L_119 - .L_118)
.L_118:
        /*002c*/ 	.word	0x00000000
        /*0030*/ 	.short	0x0005
        /*0032*/ 	.short	0x0018
        /*0034*/ 	.byte	0x00, 0xf5, 0x21, 0x00


	//----- nvinfo : EIATTR_KPARAM_INFO
	.align		4
.L_119:
        /*0038*/ 	.byte	0x04, 0x17
        /*003a*/ 	.short	(.L_121 - .L_120)
.L_120:
        /*003c*/ 	.word	0x00000000
        /*0040*/ 	.short	0x0004
        /*0042*/ 	.short	0x0010
        /*0044*/ 	.byte	0x00, 0xf5, 0x21, 0x00


	//----- nvinfo : EIATTR_KPARAM_INFO
	.align		4
.L_121:
        /*0048*/ 	.byte	0x04, 0x17
        /*004a*/ 	.short	(.L_123 - .L_122)
.L_122:
        /*004c*/ 	.word	0x00000000
        /*0050*/ 	.short	0x0003
        /*0052*/ 	.short	0x000c
        /*0054*/ 	.byte	0x00, 0xf0, 0x11, 0x00


	//----- nvinfo : EIATTR_KPARAM_INFO
	.align		4
.L_123:
        /*0058*/ 	.byte	0x04, 0x17
        /*005a*/ 	.short	(.L_125 - .L_124)
.L_124:
        /*005c*/ 	.word	0x00000000
        /*0060*/ 	.short	0x0002
        /*0062*/ 	.short	0x0008
        /*0064*/ 	.byte	0x00, 0xf0, 0x11, 0x00


	//----- nvinfo : EIATTR_KPARAM_INFO
	.align		4
.L_125:
        /*0068*/ 	.byte	0x04, 0x17
        /*006a*/ 	.short	(.L_127 - .L_126)
.L_126:
        /*006c*/ 	.word	0x00000000
        /*0070*/ 	.short	0x0001
        /*0072*/ 	.short	0x0004
        /*0074*/ 	.byte	0x00, 0xf0, 0x11, 0x00


	//----- nvinfo : EIATTR_KPARAM_INFO
	.align		4
.L_127:
        /*0078*/ 	.byte	0x04, 0x17
        /*007a*/ 	.short	(.L_129 - .L_128)
.L_128:
        /*007c*/ 	.word	0x00000000
        /*0080*/ 	.short	0x0000
        /*0082*/ 	.short	0x0000
        /*0084*/ 	.byte	0x00, 0xf0, 0x11, 0x00


	//----- nvinfo : EIATTR_SPARSE_MMA_MASK
	.align		4
.L_129:
        /*0088*/ 	.byte	0x03, 0x50
        /*008a*/ 	.short	0x0000


	//----- nvinfo : EIATTR_MAXREG_COUNT
	.align		4
        /*008c*/ 	.byte	0x03, 0x1b
        /*008e*/ 	.short	0x00ff


	//----- nvinfo : EIATTR_MERCURY_ISA_VERSION
	.align		4
        /*0090*/ 	.byte	0x03, 0x5f
        /*0092*/ 	.short	0x0101


	//----- nvinfo : EIATTR_VRC_CTA_INIT_COUNT
	.align		4
        /*0094*/ 	.byte	0x02, 0x4a
	.zero		1
	.zero		1


	//----- nvinfo : EIATTR_EXIT_INSTR_OFFSETS
	.align		4
        /*0098*/ 	.byte	0x04, 0x1c
        /*009a*/ 	.short	(.L_131 - .L_130)


	//   ....[0]....
.L_130:
        /*009c*/ 	.word	0x000000a0


	//   ....[1]....
        /*00a0*/ 	.word	0x00000640


	//----- nvinfo : EIATTR_CRS_STACK_SIZE
	.align		4
.L_131:
        /*00a4*/ 	.byte	0x04, 0x1e
        /*00a6*/ 	.short	(.L_133 - .L_132)
.L_132:
        /*00a8*/ 	.word	0x00000000


	//----- nvinfo : EIATTR_CBANK_PARAM_SIZE
	.align		4
.L_133:
        /*00ac*/ 	.byte	0x03, 0x19
        /*00ae*/ 	.short	0x0030


	//----- nvinfo : EIATTR_PARAM_CBANK
	.align		4
        /*00b0*/ 	.byte	0x04, 0x0a
        /*00b2*/ 	.short	(.L_135 - .L_134)
	.align		4
.L_134:
        /*00b4*/ 	.word	index@(.nv.constant0._Z21three_interpolate_gpuiiiiPKfPKiS0_Pf)
        /*00b8*/ 	.short	0x0380
        /*00ba*/ 	.short	0x0030


	//----- nvinfo : EIATTR_SW_WAR
	.align		4
.L_135:
        /*00bc*/ 	.byte	0x04, 0x36
        /*00be*/ 	.short	(.L_137 - .L_136)
.L_136:
        /*00c0*/ 	.word	0x00000008
.L_137:


//--------------------- .nv.info._Z12three_nn_gpuiiiPKfS0_PfPi --------------------------
	.section	.nv.info._Z12three_nn_gpuiiiPKfS0_PfPi,"",@"SHT_CUDA_INFO"
	.sectionflags	@""
	.align	4


	//----- nvinfo : EIATTR_CUDA_API_VERSION
	.align		4
        /*0000*/ 	.byte	0x04, 0x37
        /*0002*/ 	.short	(.L_139 - .L_138)
.L_138:
        /*0004*/ 	.word	0x00000082


	//----- nvinfo : EIATTR_KPARAM_INFO
	.align		4
.L_139:
        /*0008*/ 	.byte	0x04, 0x17
        /*000a*/ 	.short	(.L_141 - .L_140)
.L_140:
        /*000c*/ 	.word	0x00000000
        /*0010*/ 	.short	0x0006
        /*0012*/ 	.short	0x0028
        /*0014*/ 	.byte	0x00, 0xf5, 0x21, 0x00


	//----- nvinfo : EIATTR_KPARAM_INFO
	.align		4
.L_141:
        /*0018*/ 	.byte	0x04, 0x17
        /*001a*/ 	.short	(.L_143 - .L_142)
.L_142:
        /*001c*/ 	.word	0x00000000
        /*0020*/ 	.short	0x0005
        /*0022*/ 	.short	0x0020
        /*0024*/ 	.byte	0x00, 0xf5, 0x21, 0x00


	//----- nvinfo : EIATTR_KPARAM_INFO
	.align		4
.L_143:
        /*0028*/ 	.byte	0x04, 0x17
        /*002a*/ 	.short	(.L_145 - .L_144)
.L_144:
        /*002c*/ 	.word	0x00000000
        /*0030*/ 	.short	0x0004
        /*0032*/ 	.short	0x0018
        /*0034*/ 	.byte	0x00, 0xf5, 0x21, 0x00


	//----- nvinfo : EIATTR_KPARAM_INFO
	.align		4
.L_145:
        /*0038*/ 	.byte	0x04, 0x17
        /*003a*/ 	.short	(.L_147 - .L_146)
.L_146:
        /*003c*/ 	.word	0x00000000
        /*0040*/ 	.short	0x0003
        /*0042*/ 	.short	0x0010
        /*0044*/ 	.byte	0x00, 0xf5, 0x21, 0x00


	//----- nvinfo : EIATTR_KPARAM_INFO
	.align		4
.L_147:
        /*0048*/ 	.byte	0x04, 0x17
        /*004a*/ 	.short	(.L_149 - .L_148)
.L_148:
        /*004c*/ 	.word	0x00000000
        /*0050*/ 	.short	0x0002
        /*0052*/ 	.short	0x0008
        /*0054*/ 	.byte	0x00, 0xf0, 0x11, 0x00


	//----- nvinfo : EIATTR_KPARAM_INFO
	.align		4
.L_149:
        /*0058*/ 	.byte	0x04, 0x17
        /*005a*/ 	.short	(.L_151 - .L_150)
.L_150:
        /*005c*/ 	.word	0x00000000
        /*0060*/ 	.short	0x0001
        /*0062*/ 	.short	0x0004
        /*0064*/ 	.byte	0x00, 0xf0, 0x11, 0x00


	//----- nvinfo : EIATTR_KPARAM_INFO
	.align		4
.L_151:
        /*0068*/ 	.byte	0x04, 0x17
        /*006a*/ 	.short	(.L_153 - .L_152)
.L_152:
        /*006c*/ 	.word	0x00000000
        /*0070*/ 	.short	0x0000
        /*0072*/ 	.short	0x0000
        /*0074*/ 	.byte	0x00, 0xf0, 0x11, 0x00


	//----- nvinfo : EIATTR_SPARSE_MMA_MASK
	.align		4
.L_153:
        /*0078*/ 	.byte	0x03, 0x50
        /*007a*/ 	.short	0x0000


	//----- nvinfo : EIATTR_MAXREG_COUNT
	.align		4
        /*007c*/ 	.byte	0x03, 0x1b
        /*007e*/ 	.short	0x00ff


	//----- nvinfo : EIATTR_MERCURY_ISA_VERSION
	.align		4
        /*0080*/ 	.byte	0x03, 0x5f
        /*0082*/ 	.short	0x0101


	//----- nvinfo : EIATTR_VRC_CTA_INIT_COUNT
	.align		4
        /*0084*/ 	.byte	0x02, 0x4a
	.zero		1
	.zero		1


	//----- nvinfo : EIATTR_EXIT_INSTR_OFFSETS
	.align		4
        /*0088*/ 	.byte	0x04, 0x1c
        /*008a*/ 	.short	(.L_155 - .L_154)


	//   ....[0]....
.L_154:
        /*008c*/ 	.word	0x00000080


	//   ....[1]....
        /*0090*/ 	.word	0x000001e0


	//   ....[2]....
        /*0094*/ 	.word	0x00001930


	//----- nvinfo : EIATTR_CRS_STACK_SIZE
	.align		4
.L_155:
        /*0098*/ 	.byte	0x04, 0x1e
        /*009a*/ 	.short	(.L_157 - .L_156)
.L_156:
        /*009c*/ 	.word	0x00000000


	//----- nvinfo : EIATTR_CBANK_PARAM_SIZE
	.align		4
.L_157:
        /*00a0*/ 	.byte	0x03, 0x19
        /*00a2*/ 	.short	0x0030


	//----- nvinfo : EIATTR_PARAM_CBANK
	.align		4
        /*00a4*/ 	.byte	0x04, 0x0a
        /*00a6*/ 	.short	(.L_159 - .L_158)
	.align		4
.L_158:
        /*00a8*/ 	.word	index@(.nv.constant0._Z12three_nn_gpuiiiPKfS0_PfPi)
        /*00ac*/ 	.short	0x0380
        /*00ae*/ 	.short	0x0030


	//----- nvinfo : EIATTR_SW_WAR
	.align		4
.L_159:
        /*00b0*/ 	.byte	0x04, 0x36
        /*00b2*/ 	.short	(.L_161 - .L_160)
.L_160:
        /*00b4*/ 	.word	0x00000008
.L_161:


//--------------------- .nv.callgraph             --------------------------
	.section	.nv.callgraph,"",@"SHT_CUDA_CALLGRAPH"
	.align	4
	.sectionentsize	8
	.align		4
        /*0000*/ 	.word	0x00000000
	.align		4
        /*0004*/ 	.word	0xffffffff
	.align		4
        /*0008*/ 	.word	0x00000000
	.align		4
        /*000c*/ 	.word	0xfffffffe
	.align		4
        /*0010*/ 	.word	0x00000000
	.align		4
        /*0014*/ 	.word	0xfffffffd
	.align		4
        /*0018*/ 	.word	0x00000000
	.align		4
        /*001c*/ 	.word	0xfffffffc


//--------------------- .text._Z22k_interpolate_grad_gpuiiiiiPKfPKiS0_Pf --------------------------
	.section	.text._Z22k_interpolate_grad_gpuiiiiiPKfPKiS0_Pf,"ax",@progbits
	.align	128
        .global         _Z22k_interpolate_grad_gpuiiiiiPKfPKiS0_Pf
        .type           _Z22k_interpolate_grad_gpuiiiiiPKfPKiS0_Pf,@function
        .size           _Z22k_interpolate_grad_gpuiiiiiPKfPKiS0_Pf,(.L_x_40 - _Z22k_interpolate_grad_gpuiiiiiPKfPKiS0_Pf)
        .other          _Z22k_interpolate_grad_gpuiiiiiPKfPKiS0_Pf,@"STO_CUDA_ENTRY STV_DEFAULT"
_Z22k_interpolate_grad_gpuiiiiiPKfPKiS0_Pf:
.text._Z22k_interpolate_grad_gpuiiiiiPKfPKiS0_Pf:
[----:B------:R-:W-:Y:S01]  /*0000*/  LDC R1, c[0x0][0x37c] ;  /* 0x0000df00ff017b82 */ /* 0x000fe20000000800 */
[----:B------:R-:W0:Y:S07]  /*0010*/  S2R R3, SR_TID.X ;  /* 0x0000000000037919 */ /* 0x000e2e0000002100 */
[----:B------:R-:W0:Y:S01]  /*0020*/  S2UR UR6, SR_CTAID.X ;  /* 0x00000000000679c3 */ /* 0x000e220000002500 */
[----:B------:R-:W1:Y:S07]  /*0030*/  LDCU.64 UR4, c[0x0][0x380] ;  /* 0x00007000ff0477ac */ /* 0x000e6e0008000a00 */
[----:B------:R-:W0:Y:S08]  /*0040*/  LDC R8, c[0x0][0x360] ;  /* 0x0000d800ff087b82 */ /* 0x000e300000000800 */
[----:B------:R-:W2:Y:S01]  /*0050*/  LDC R5, c[0x0][0x388] ;  /* 0x0000e200ff057b82 */ /* 0x000ea20000000800 */
[----:B-1----:R-:W-:Y:S01]  /*0060*/  UIMAD UR4, UR5, UR4, URZ ;  /* 0x00000004050472a4 */ /* 0x002fe2000f8e02ff */
[----:B0-----:R-:W-:-:S05]  /*0070*/  IMAD R3, R8, UR6, R3 ;  /* 0x0000000608037c24 */ /* 0x001fca000f8e0203 */
[----:B--2---:R-:W-:-:S05]  /*0080*/  IMAD R0, R5, UR4, RZ ;  /* 0x0000000405007c24 */ /* 0x004fca000f8e02ff */
[----:B------:R-:W-:-:S13]  /*0090*/  ISETP.GE.AND P0, PT, R3, R0, PT ;  /* 0x000000000300720c */ /* 0x000fda0003f06270 */
[----:B------:R-:W-:Y:S05]  /*00a0*/  @P0 EXIT ;  /* 0x000000000000094d */ /* 0x000fea0003800000 */
[----:B------:R-:W0:Y:S02]  /*00b0*/  LDC R4, c[0x0][0x390] ;  /* 0x0000e400ff047b82 */ /* 0x000e240000000800 */
[----:B0-----:R-:W-:-:S13]  /*00c0*/  ISETP.GE.AND P0, PT, R4, 0x1, PT ;  /* 0x000000010400780c */ /* 0x001fda0003f06270 */
[----:B------:R-:W-:Y:S05]  /*00d0*/  @!P0 EXIT ;  /* 0x000000000000894d */ /* 0x000fea0003800000 */
[----:B------:R-:W0:Y:S01]  /*00e0*/  LDCU UR4, c[0x0][0x370] ;  /* 0x00006e00ff0477ac */ /* 0x000e220008000800 */
[C---:B------:R-:W-:Y:S01]  /*00f0*/  LOP3.LUT R2, R4.reuse, 0x7, RZ, 0xc0, !PT ;  /* 0x0000000704027812 */ /* 0x040fe200078ec0ff */
[----:B------:R-:W-:Y:S01]  /*0100*/  IMAD R6, R5, UR5, RZ ;  /* 0x0000000505067c24 */ /* 0x000fe2000f8e02ff */
[----:B------:R-:W-:Y:S01]  /*0110*/  LOP3.LUT R4, R4, 0x7ffffff8, RZ, 0xc0, !PT ;  /* 0x7ffffff804047812 */ /* 0x000fe200078ec0ff */
[----:B------:R-:W1:Y:S04]  /*0120*/  LDCU UR8, c[0x0][0x38c] ;  /* 0x00007180ff0877ac */ /* 0x000e680008000800 */
[----:B------:R-:W-:Y:S01]  /*0130*/  IMAD.MOV R7, RZ, RZ, -R4 ;  /* 0x000000ffff077224 */ /* 0x000fe200078e0a04 */
[----:B------:R-:W2:Y:S01]  /*0140*/  LDCU.64 UR6, c[0x0][0x358] ;  /* 0x00006b00ff0677ac */ /* 0x000ea20008000a00 */
[----:B------:R-:W3:Y:S01]  /*0150*/  LDCU.64 UR12, c[0x0][0x3b0] ;  /* 0x00007600ff0c77ac */ /* 0x000ee20008000a00 */
[----:B0-----:R-:W-:-:S02]  /*0160*/  IMAD R8, R8, UR4, RZ ;  /* 0x0000000408087c24 */ /* 0x001fc4000f8e02ff */
[----:B-1----:R-:W-:-:S07]  /*0170*/  IMAD R5, R5, UR8, RZ ;  /* 0x0000000805057c24 */ /* 0x002fce000f8e02ff */
.L_x_5:
[----:B01----:R-:W0:Y:S01]  /*0180*/  LDC R10, c[0x0][0x388] ;  /* 0x0000e200ff0a7b82 */ /* 0x003e220000000800 */
[----:B------:R-:W-:Y:S01]  /*0190*/  IABS R9, R6 ;  /* 0x0000000600097213 */ /* 0x000fe20000000000 */
[----:B------:R-:W-:-:S03]  /*01a0*/  IMAD.MOV.U32 R29, RZ, RZ, RZ ;  /* 0x000000ffff1d7224 */ /* 0x000fc600078e00ff */
[----:B------:R-:W1:Y:S08]  /*01b0*/  I2F.RP R16, R9 ;  /* 0x0000000900107306 */ /* 0x000e700000209400 */
[----:B-1----:R-:W1:Y:S01]  /*01c0*/  MUFU.RCP R16, R16 ;  /* 0x0000001000107308 */ /* 0x002e620000001000 */
[----:B0-----:R-:W-:-:S07]  /*01d0*/  IABS R11, R10 ;  /* 0x0000000a000b7213 */ /* 0x001fce0000000000 */
[----:B------:R-:W0:Y:S01]  /*01e0*/  I2F.RP R17, R11 ;  /* 0x0000000b00117306 */ /* 0x000e220000209400 */
[----:B-1----:R-:W-:Y:S01]  /*01f0*/  VIADD R14, R16, 0xffffffe ;  /* 0x0ffffffe100e7836 */ /* 0x002fe20000000000 */
[----:B------:R-:W-:-:S06]  /*0200*/  IABS R16, R3 ;  /* 0x0000000300107213 */ /* 0x000fcc0000000000 */
[----:B------:R1:W4:Y:S08]  /*0210*/  F2I.FTZ.U32.TRUNC.NTZ R15, R14 ;  /* 0x0000000e000f7305 */ /* 0x000330000021f000 */
[----:B0-----:R-:W0:Y:S01]  /*0220*/  MUFU.RCP R17, R17 ;  /* 0x0000001100117308 */ /* 0x001e220000001000 */
[----:B-1----:R-:W-:Y:S02]  /*0230*/  IMAD.MOV.U32 R14, RZ, RZ, RZ ;  /* 0x000000ffff0e7224 */ /* 0x002fe400078e00ff */
[----:B----4-:R-:W-:-:S02]  /*0240*/  IMAD.MOV R18, RZ, RZ, -R15 ;  /* 0x000000ffff127224 */ /* 0x010fc400078e0a0f */
[----:B0-----:R-:W-:Y:S02]  /*0250*/  VIADD R12, R17, 0xffffffe ;  /* 0x0ffffffe110c7836 */ /* 0x001fe40000000000 */
[----:B------:R-:W-:Y:S02]  /*0260*/  IMAD R17, R18, R9, RZ ;  /* 0x0000000912117224 */ /* 0x000fe400078e02ff */
[----:B------:R0:W1:Y:S02]  /*0270*/  F2I.FTZ.U32.TRUNC.NTZ R13, R12 ;  /* 0x0000000c000d7305 */ /* 0x000064000021f000 */
[----:B------:R-:W-:-:S06]  /*0280*/  IMAD.HI.U32 R14, R15, R17, R14 ;  /* 0x000000110f0e7227 */ /* 0x000fcc00078e000e */
[----:B------:R-:W-:-:S04]  /*0290*/  IMAD.HI.U32 R14, R14, R16, RZ ;  /* 0x000000100e0e7227 */ /* 0x000fc800078e00ff */
[----:B0-----:R-:W-:Y:S02]  /*02a0*/  IMAD.MOV.U32 R12, RZ, RZ, RZ ;  /* 0x000000ffff0c7224 */ /* 0x001fe400078e00ff */
[----:B-1----:R-:W-:-:S04]  /*02b0*/  IMAD.MOV R20, RZ, RZ, -R13 ;  /* 0x000000ffff147224 */ /* 0x002fc800078e0a0d */
[----:B------:R-:W-:-:S04]  /*02c0*/  IMAD R19, R20, R11, RZ ;  /* 0x0000000b14137224 */ /* 0x000fc800078e02ff */
[----:B------:R-:W-:Y:S01]  /*02d0*/  IMAD.HI.U32 R13, R13, R19, R12 ;  /* 0x000000130d0d7227 */ /* 0x000fe200078e000c */
[----:B------:R-:W-:-:S05]  /*02e0*/  IABS R12, R6 ;  /* 0x00000006000c7213 */ /* 0x000fca0000000000 */
[----:B------:R-:W-:Y:S02]  /*02f0*/  IMAD.MOV R12, RZ, RZ, -R12 ;  /* 0x000000ffff0c7224 */ /* 0x000fe400078e0a0c */
[----:B------:R-:W-:-:S04]  /*0300*/  IMAD.HI.U32 R15, R13, R16, RZ ;  /* 0x000000100d0f7227 */ /* 0x000fc800078e00ff */
[----:B------:R-:W-:Y:S02]  /*0310*/  IMAD.MOV.U32 R13, RZ, RZ, R12 ;  /* 0x000000ffff0d7224 */ /* 0x000fe400078e000c */
[----:B------:R-:W-:Y:S02]  /*0320*/  IMAD.MOV R17, RZ, RZ, -R15 ;  /* 0x000000ffff117224 */ /* 0x000fe400078e0a0f */
[--C-:B------:R-:W-:Y:S02]  /*0330*/  IMAD R12, R14, R13, R16.reuse ;  /* 0x0000000d0e0c7224 */ /* 0x100fe400078e0210 */
[----:B------:R-:W-:-:S03]  /*0340*/  IMAD R16, R11, R17, R16 ;  /* 0x000000110b107224 */ /* 0x000fc600078e0210 */
[----:B------:R-:W-:Y:S02]  /*0350*/  ISETP.GT.U32.AND P4, PT, R9, R12, PT ;  /* 0x0000000c0900720c */ /* 0x000fe40003f84070 */
[----:B------:R-:W-:-:S11]  /*0360*/  ISETP.GT.U32.AND P5, PT, R11, R16, PT ;  /* 0x000000100b00720c */ /* 0x000fd60003fa4070 */
[----:B------:R-:W-:Y:S02]  /*0370*/  @!P4 IMAD.IADD R12, R12, 0x1, -R9 ;  /* 0x000000010c0cc824 */ /* 0x000fe400078e0a09 */
[----:B------:R-:W-:Y:S02]  /*0380*/  @!P5 IMAD.IADD R16, R16, 0x1, -R11 ;  /* 0x000000011010d824 */ /* 0x000fe400078e0a0b */
[----:B------:R-:W-:Y:S01]  /*0390*/  @!P4 VIADD R14, R14, 0x1 ;  /* 0x000000010e0ec836 */ /* 0x000fe20000000000 */
[----:B------:R-:W-:Y:S01]  /*03a0*/  ISETP.GE.U32.AND P3, PT, R12, R9, PT ;  /* 0x000000090c00720c */ /* 0x000fe20003f66070 */
[----:B------:R-:W-:Y:S01]  /*03b0*/  @!P5 VIADD R15, R15, 0x1 ;  /* 0x000000010f0fd836 */ /* 0x000fe20000000000 */
[----:B------:R-:W0:Y:S01]  /*03c0*/  LDC R9, c[0x0][0x390] ;  /* 0x0000e400ff097b82 */ /* 0x000e220000000800 */
[----:B------:R-:W-:Y:S02]  /*03d0*/  LOP3.LUT R12, R3, R10, RZ, 0x3c, !PT ;  /* 0x0000000a030c7212 */ /* 0x000fe400078e3cff */
[----:B------:R-:W-:-:S02]  /*03e0*/  ISETP.GE.U32.AND P0, PT, R16, R11, PT ;  /* 0x0000000b1000720c */ /* 0x000fc40003f06070 */
[----:B------:R-:W-:Y:S02]  /*03f0*/  LOP3.LUT R11, R3, R6, RZ, 0x3c, !PT ;  /* 0x00000006030b7212 */ /* 0x000fe400078e3cff */
[----:B------:R-:W-:Y:S02]  /*0400*/  ISETP.GE.AND P2, PT, R12, RZ, PT ;  /* 0x000000ff0c00720c */ /* 0x000fe40003f46270 */
[----:B------:R-:W-:Y:S01]  /*0410*/  ISETP.GE.AND P1, PT, R11, RZ, PT ;  /* 0x000000ff0b00720c */ /* 0x000fe20003f26270 */
[----:B------:R-:W1:Y:S01]  /*0420*/  LDC.64 R12, c[0x0][0x398] ;  /* 0x0000e600ff0c7b82 */ /* 0x000e620000000a00 */
[----:B------:R-:W-:Y:S01]  /*0430*/  @P3 VIADD R14, R14, 0x1 ;  /* 0x000000010e0e3836 */ /* 0x000fe20000000000 */
[----:B------:R-:W-:Y:S02]  /*0440*/  ISETP.NE.AND P4, PT, R6, RZ, PT ;  /* 0x000000ff0600720c */ /* 0x000fe40003f85270 */
[----:B------:R-:W-:Y:S02]  /*0450*/  ISETP.NE.AND P3, PT, R10, RZ, PT ;  /* 0x000000ff0a00720c */ /* 0x000fe40003f65270 */
[----:B------:R-:W-:-:S04]  /*0460*/  @P0 VIADD R15, R15, 0x1 ;  /* 0x000000010f0f0836 */ /* 0x000fc80000000000 */
[----:B------:R-:W-:Y:S02]  /*0470*/  @!P2 IMAD.MOV R15, RZ, RZ, -R15 ;  /* 0x000000ffff0fa224 */ /* 0x000fe400078e0a0f */
[----:B------:R-:W-:Y:S01]  /*0480*/  @!P1 IMAD.MOV R14, RZ, RZ, -R14 ;  /* 0x000000ffff0e9224 */ /* 0x000fe200078e0a0e */
[----:B0-----:R-:W-:Y:S02]  /*0490*/  ISETP.GE.U32.AND P0, PT, R9, 0x8, PT ;  /* 0x000000080900780c */ /* 0x001fe40003f06070 */
[----:B------:R-:W-:Y:S02]  /*04a0*/  @!P4 LOP3.LUT R14, RZ, R6, RZ, 0x33, !PT ;  /* 0x00000006ff0ec212 */ /* 0x000fe400078e33ff */
[----:B------:R-:W-:-:S03]  /*04b0*/  @!P3 LOP3.LUT R15, RZ, R10, RZ, 0x33, !PT ;  /* 0x0000000aff0fb212 */ /* 0x000fc600078e33ff */
[----:B------:R-:W-:Y:S02]  /*04c0*/  IMAD R11, R5, R14, RZ ;  /* 0x0000000e050b7224 */ /* 0x000fe400078e02ff */
[----:B------:R-:W-:Y:S02]  /*04d0*/  IMAD R22, R15, R9, RZ ;  /* 0x000000090f167224 */ /* 0x000fe400078e02ff */
[----:B------:R-:W-:Y:S01]  /*04e0*/  IMAD.MOV R25, RZ, RZ, -R15 ;  /* 0x000000ffff197224 */ /* 0x000fe200078e0a0f */
[----:B------:R-:W-:Y:S01]  /*04f0*/  SHF.R.S32.HI R23, RZ, 0x1f, R11 ;  /* 0x0000001fff177819 */ /* 0x000fe2000001140b */
[----:B-1----:R-:W-:Y:S01]  /*0500*/  IMAD.WIDE R12, R3, 0x4, R12 ;  /* 0x00000004030c7825 */ /* 0x002fe200078e020c */
[----:B------:R-:W-:-:S03]  /*0510*/  SHF.R.S32.HI R27, RZ, 0x1f, R22 ;  /* 0x0000001fff1b7819 */ /* 0x000fc60000011416 */
[----:B------:R-:W-:Y:S01]  /*0520*/  IMAD R25, R10, R25, R3 ;  /* 0x000000190a197224 */ /* 0x000fe200078e0203 */
[----:B------:R-:W-:Y:S06]  /*0530*/  @!P0 BRA `(.L_x_0) ;  /* 0x0000000400888947 */ /* 0x000fec0003800000 */
[----:B------:R-:W0:Y:S01]  /*0540*/  LDCU.128 UR8, c[0x0][0x3a0] ;  /* 0x00007400ff0877ac */ /* 0x000e220008000c00 */
[C---:B------:R-:W-:Y:S01]  /*0550*/  IMAD.SHL.U32 R14, R22.reuse, 0x4, RZ ;  /* 0x00000004160e7824 */ /* 0x040fe200078e00ff */
[----:B------:R-:W-:Y:S01]  /*0560*/  SHF.L.U64.HI R15, R22, 0x2, R27 ;  /* 0x00000002160f7819 */ /* 0x000fe2000001021b */
[----:B------:R-:W-:-:S03]  /*0570*/  IMAD.MOV.U32 R24, RZ, RZ, R7 ;  /* 0x000000ffff187224 */ /* 0x000fc600078e0007 */
[C---:B0-----:R-:W-:Y:S02]  /*0580*/  IADD3 R16, P0, PT, R14.reuse, UR10, RZ ;  /* 0x0000000a0e107c10 */ /* 0x041fe4000ff1e0ff */
[----:B------:R-:W-:Y:S02]  /*0590*/  IADD3 R14, P2, PT, R14, UR8, RZ ;  /* 0x000000080e0e7c10 */ /* 0x000fe4000ff5e0ff */
[----:B------:R-:W-:Y:S02]  /*05a0*/  IADD3 R16, P1, PT, R16, 0x10, RZ ;  /* 0x0000001010107810 */ /* 0x000fe40007f3e0ff */
[----:B------:R-:W-:Y:S02]  /*05b0*/  IADD3 R14, P3, PT, R14, 0x10, RZ ;  /* 0x000000100e0e7810 */ /* 0x000fe40007f7e0ff */
[--C-:B------:R-:W-:Y:S02]  /*05c0*/  IADD3.X R17, PT, PT, RZ, UR11, R15.reuse, P1, P0 ;  /* 0x0000000bff117c10 */ /* 0x100fe40008fe040f */
[----:B------:R-:W-:-:S09]  /*05d0*/  IADD3.X R15, PT, PT, RZ, UR9, R15, P3, P2 ;  /* 0x00000009ff0f7c10 */ /* 0x000fd20009fe440f */
.L_x_1:
[----:B--2---:R-:W2:Y:S04]  /*05e0*/  LDG.E R20, desc[UR6][R14.64+-0x10] ;  /* 0xfffff0060e147981 */ /* 0x004ea8000c1e1900 */
[----:B0-----:R-:W4:Y:S04]  /*05f0*/  LDG.E R19, desc[UR6][R12.64] ;  /* 0x000000060c137981 */ /* 0x001f28000c1e1900 */
[----:B------:R-:W4:Y:S01]  /*0600*/  LDG.E R18, desc[UR6][R16.64+-0x10] ;  /* 0xfffff00610127981 */ /* 0x000f22000c1e1900 */
[----:B--2---:R-:W-:-:S05]  /*0610*/  IMAD R20, R20, R10, R25 ;  /* 0x0000000a14147224 */ /* 0x004fca00078e0219 */
[----:B------:R-:W-:Y:S01]  /*0620*/  IADD3 R21, P0, PT, R11, R20, RZ ;  /* 0x000000140b157210 */ /* 0x000fe20007f1e0ff */
[----:B----4-:R-:W-:-:S03]  /*0630*/  FMUL R28, R18, R19 ;  /* 0x00000013121c7220 */ /* 0x010fc60000400000 */
[----:B------:R-:W-:Y:S02]  /*0640*/  LEA.HI.X.SX32 R26, R20, R23, 0x1, P0 ;  /* 0x00000017141a7211 */ /* 0x000fe400000f0eff */
[----:B---3--:R-:W-:-:S04]  /*0650*/  LEA R20, P0, R21, UR12, 0x2 ;  /* 0x0000000c15147c11 */ /* 0x008fc8000f8010ff */
[----:B------:R-:W-:-:S05]  /*0660*/  LEA.HI.X R21, R21, UR13, R26, 0x2, P0 ;  /* 0x0000000d15157c11 */ /* 0x000fca00080f141a */
[----:B------:R0:W-:Y:S04]  /*0670*/  REDG.E.ADD.F32.FTZ.RN.STRONG.GPU desc[UR6][R20.64], R28 ;  /* 0x0000001c140079a6 */ /* 0x0001e8000c12f306 */
[----:B------:R-:W2:Y:S04]  /*0680*/  LDG.E R18, desc[UR6][R14.64+-0xc] ;  /* 0xfffff4060e127981 */ /* 0x000ea8000c1e1900 */
[----:B------:R-:W3:Y:S04]  /*0690*/  LDG.E R26, desc[UR6][R16.64+-0xc] ;  /* 0xfffff406101a7981 */ /* 0x000ee8000c1e1900 */
[----:B------:R-:W3:Y:S01]  /*06a0*/  LDG.E R29, desc[UR6][R12.64] ;  /* 0x000000060c1d7981 */ /* 0x000ee2000c1e1900 */
[----:B--2---:R-:W-:-:S05]  /*06b0*/  IMAD R18, R18, R10, R25 ;  /* 0x0000000a12127224 */ /* 0x004fca00078e0219 */
[----:B------:R-:W-:Y:S01]  /*06c0*/  IADD3 R19, P0, PT, R11, R18, RZ ;  /* 0x000000120b137210 */ /* 0x000fe20007f1e0ff */
[----:B---3--:R-:W-:-:S03]  /*06d0*/  FMUL R29, R26, R29 ;  /* 0x0000001d1a1d7220 */ /* 0x008fc60000400000 */
[----:B0-----:R-:W-:Y:S02]  /*06e0*/  LEA.HI.X.SX32 R20, R18, R23, 0x1, P0 ;  /* 0x0000001712147211 */ /* 0x001fe400000f0eff */
[----:B------:R-:W-:-:S04]  /*06f0*/  LEA R18, P0, R19, UR12, 0x2 ;  /* 0x0000000c13127c11 */ /* 0x000fc8000f8010ff */
[----:B------:R-:W-:-:S05]  /*0700*/  LEA.HI.X R19, R19, UR13, R20, 0x2, P0 ;  /* 0x0000000d13137c11 */ /* 0x000fca00080f1414 */
[----:B------:R0:W-:Y:S04]  /*0710*/  REDG.E.ADD.F32.FTZ.RN.STRONG.GPU desc[UR6][R18.64], R29 ;  /* 0x0000001d120079a6 */ /* 0x0001e8000c12f306 */
[----:B------:R-:W2:Y:S04]  /*0720*/  LDG.E R20, desc[UR6][R14.64+-0x8] ;  /* 0xfffff8060e147981 */ /* 0x000ea8000c1e1900 */
[----:B------:R-:W3:Y:S04]  /*0730*/  LDG.E R26, desc[UR6][R16.64+-0x8] ;  /* 0xfffff806101a7981 */ /* 0x000ee8000c1e1900 */
[----:B0-----:R-:W3:Y:S01]  /*0740*/  LDG.E R29, desc[UR6][R12.64] ;  /* 0x000000060c1d7981 */ /* 0x001ee2000c1e1900 */
[----:B--2---:R-:W-:-:S05]  /*0750*/  IMAD R20, R20, R10, R25 ;  /* 0x0000000a14147224 */ /* 0x004fca00078e0219 */
[----:B------:R-:W-:-:S04]  /*0760*/  IADD3 R21, P0, PT, R11, R20, RZ ;  /* 0x000000140b157210 */ /* 0x000fc80007f1e0ff */
[----:B------:R-:W-:Y:S02]  /*0770*/  LEA.HI.X.SX32 R28, R20, R23, 0x1, P0 ;  /* 0x00000017141c7211 */ /* 0x000fe400000f0eff */
[----:B------:R-:W-:-:S04]  /*0780*/  LEA R20, P0, R21, UR12, 0x2 ;  /* 0x0000000c15147c11 */ /* 0x000fc8000f8010ff */
[----:B------:R-:W-:Y:S01]  /*0790*/  LEA.HI.X R21, R21, UR13, R28, 0x2, P0 ;  /* 0x0000000d15157c11 */ /* 0x000fe200080f141c */
[----:B---3--:R-:W-:-:S05]  /*07a0*/  FMUL R28, R26, R29 ;  /* 0x0000001d1a1c7220 */ /* 0x008fca0000400000 */
        /* <DEDUP_REMOVED lines=41> */
[----:B------:R1:W2:Y:S04]  /*0a40*/  LDG.E R18, desc[UR6][R14.64+0xc] ;  /* 0x00000c060e127981 */ /* 0x0002a8000c1e1900 */
[----:B------:R3:W4:Y:S04]  /*0a50*/  LDG.E R26, desc[UR6][R16.64+0xc] ;  /* 0x00000c06101a7981 */ /* 0x000728000c1e1900 */
[----:B------:R-:W4:Y:S01]  /*0a60*/  LDG.E R29, desc[UR6][R12.64] ;  /* 0x000000060c1d7981 */ /* 0x000f22000c1e1900 */
[----:B------:R-:W-:Y:S01]  /*0a70*/  VIADD R24, R24, 0x8 ;  /* 0x0000000818187836 */ /* 0x000fe20000000000 */
[----:B-1----:R-:W-:-:S02]  /*0a80*/  IADD3 R14, P2, PT, R14, 0x20, RZ ;  /* 0x000000200e0e7810 */ /* 0x002fc40007f5e0ff */
[----:B---3--:R-:W-:-:S03]  /*0a90*/  IADD3 R16, P1, PT, R16, 0x20, RZ ;  /* 0x0000002010107810 */ /* 0x008fc60007f3e0ff */
[----:B------:R-:W-:Y:S02]  /*0aa0*/  IMAD.X R15, RZ, RZ, R15, P2 ;  /* 0x000000ffff0f7224 */ /* 0x000fe400010e060f */
[----:B------:R-:W-:Y:S02]  /*0ab0*/  IMAD.X R17, RZ, RZ, R17, P1 ;  /* 0x000000ffff117224 */ /* 0x000fe400008e0611 */
[----:B--2---:R-:W-:-:S05]  /*0ac0*/  IMAD R18, R18, R10, R25 ;  /* 0x0000000a12127224 */ /* 0x004fca00078e0219 */
[----:B------:R-:W-:Y:S01]  /*0ad0*/  IADD3 R19, P0, PT, R11, R18, RZ ;  /* 0x000000120b137210 */ /* 0x000fe20007f1e0ff */
[----:B----4-:R-:W-:-:S03]  /*0ae0*/  FMUL R29, R26, R29 ;  /* 0x0000001d1a1d7220 */ /* 0x010fc60000400000 */
[----:B0-----:R-:W-:Y:S02]  /*0af0*/  LEA.HI.X.SX32 R20, R18, R23, 0x1, P0 ;  /* 0x0000001712147211 */ /* 0x001fe400000f0eff */
[----:B------:R-:W-:-:S04]  /*0b00*/  LEA R18, P0, R19, UR12, 0x2 ;  /* 0x0000000c13127c11 */ /* 0x000fc8000f8010ff */
[----:B------:R-:W-:Y:S02]  /*0b10*/  LEA.HI.X R19, R19, UR13, R20, 0x2, P0 ;  /* 0x0000000d13137c11 */ /* 0x000fe400080f1414 */
[----:B------:R-:W-:-:S03]  /*0b20*/  ISETP.NE.AND P0, PT, R24, RZ, PT ;  /* 0x000000ff1800720c */ /* 0x000fc60003f05270 */
[----:B------:R0:W-:Y:S10]  /*0b30*/  REDG.E.ADD.F32.FTZ.RN.STRONG.GPU desc[UR6][R18.64], R29 ;  /* 0x0000001d120079a6 */ /* 0x0001f4000c12f306 */
[----:B------:R-:W-:Y:S05]  /*0b40*/  @P0 BRA `(.L_x_1) ;  /* 0xfffffff800a40947 */ /* 0x000fea000383ffff */
[----:B0-----:R-:W-:-:S07]  /*0b50*/  IMAD.MOV.U32 R29, RZ, RZ, R4 ;  /* 0x000000ffff1d7224 */ /* 0x001fce00078e0004 */
.L_x_0:
[----:B------:R-:W-:-:S13]  /*0b60*/  ISETP.NE.AND P0, PT, R2, RZ, PT ;  /* 0x000000ff0200720c */ /* 0x000fda0003f05270 */
[----:B------:R-:W-:Y:S05]  /*0b70*/  @!P0 BRA `(.L_x_2) ;  /* 0x0000000400c08947 */ /* 0x000fea0003800000 */
[----:B------:R-:W-:-:S05]  /*0b80*/  VIADD R14, R2, 0xffffffff ;  /* 0xffffffff020e7836 */ /* 0x000fca0000000000 */
[----:B------:R-:W-:-:S13]  /*0b90*/  ISETP.GE.U32.AND P0, PT, R14, 0x3, PT ;  /* 0x000000030e00780c */ /* 0x000fda0003f06070 */
[----:B------:R-:W-:Y:S05]  /*0ba0*/  @!P0 BRA `(.L_x_3) ;  /* 0x0000000000cc8947 */ /* 0x000fea0003800000 */
[----:B------:R-:W0:Y:S01]  /*0bb0*/  LDCU.128 UR8, c[0x0][0x3a0] ;  /* 0x00007400ff0877ac */ /* 0x000e220008000c00 */
[----:B------:R-:W-:Y:S01]  /*0bc0*/  IADD3 R15, P0, PT, R22, R29, RZ ;  /* 0x0000001d160f7210 */ /* 0x000fe20007f1e0ff */
[----:B--2---:R-:W2:Y:S01]  /*0bd0*/  LDG.E R21, desc[UR6][R12.64] ;  /* 0x000000060c157981 */ /* 0x004ea2000c1e1900 */
[----:B------:R-:W1:Y:S03]  /*0be0*/  LDCU.64 UR4, c[0x0][0x3b0] ;  /* 0x00007600ff0477ac */ /* 0x000e660008000a00 */
[----:B------:R-:W-:Y:S02]  /*0bf0*/  IMAD.X R14, RZ, RZ, R27, P0 ;  /* 0x000000ffff0e7224 */ /* 0x000fe400000e061b */
[----:B------:R-:W-:-:S03]  /*0c00*/  IMAD.SHL.U32 R18, R15, 0x4, RZ ;  /* 0x000000040f127824 */ /* 0x000fc600078e00ff */
[----:B------:R-:W-:Y:S02]  /*0c10*/  SHF.L.U64.HI R15, R15, 0x2, R14 ;  /* 0x000000020f0f7819 */ /* 0x000fe4000001020e */
[----:B0-----:R-:W-:-:S04]  /*0c20*/  IADD3 R16, P0, PT, R18, UR8, RZ ;  /* 0x0000000812107c10 */ /* 0x001fc8000ff1e0ff */
[----:B------:R-:W-:-:S05]  /*0c30*/  IADD3.X R17, PT, PT, R15, UR9, RZ, P0, !PT ;  /* 0x000000090f117c10 */ /* 0x000fca00087fe4ff */
[----:B------:R-:W4:Y:S01]  /*0c40*/  LDG.E R14, desc[UR6][R16.64] ;  /* 0x00000006100e7981 */ /* 0x000f22000c1e1900 */
[----:B------:R-:W-:-:S04]  /*0c50*/  IADD3 R18, P0, PT, R18, UR10, RZ ;  /* 0x0000000a12127c10 */ /* 0x000fc8000ff1e0ff */
[----:B------:R-:W-:-:S05]  /*0c60*/  IADD3.X R19, PT, PT, R15, UR11, RZ, P0, !PT ;  /* 0x0000000b0f137c10 */ /* 0x000fca00087fe4ff */
[----:B------:R-:W2:Y:S01]  /*0c70*/  LDG.E R20, desc[UR6][R18.64] ;  /* 0x0000000612147981 */ /* 0x000ea2000c1e1900 */
[----:B----4-:R-:W-:-:S05]  /*0c80*/  IMAD R14, R14, R10, R25 ;  /* 0x0000000a0e0e7224 */ /* 0x010fca00078e0219 */
[----:B------:R-:W-:-:S04]  /*0c90*/  IADD3 R15, P0, PT, R11, R14, RZ ;  /* 0x0000000e0b0f7210 */ /* 0x000fc80007f1e0ff */
[----:B------:R-:W-:Y:S02]  /*0ca0*/  LEA.HI.X.SX32 R24, R14, R23, 0x1, P0 ;  /* 0x000000170e187211 */ /* 0x000fe400000f0eff */
[----:B-1----:R-:W-:Y:S01]  /*0cb0*/  LEA R14, P0, R15, UR4, 0x2 ;  /* 0x000000040f0e7c11 */ /* 0x002fe2000f8010ff */
[----:B--2---:R-:W-:-:S03]  /*0cc0*/  FMUL R28, R20, R21 ;  /* 0x00000015141c7220 */ /* 0x004fc60000400000 */
[----:B------:R-:W-:-:S05]  /*0cd0*/  LEA.HI.X R15, R15, UR5, R24, 0x2, P0 ;  /* 0x000000050f0f7c11 */ /* 0x000fca00080f1418 */
[----:B------:R0:W-:Y:S04]  /*0ce0*/  REDG.E.ADD.F32.FTZ.RN.STRONG.GPU desc[UR6][R14.64], R28 ;  /* 0x0000001c0e0079a6 */ /* 0x0001e8000c12f306 */
[----:B------:R-:W2:Y:S04]  /*0cf0*/  LDG.E R20, desc[UR6][R16.64+0x4] ;  /* 0x0000040610147981 */ /* 0x000ea8000c1e1900 */
[----:B------:R-:W4:Y:S04]  /*0d00*/  LDG.E R24, desc[UR6][R18.64+0x4] ;  /* 0x0000040612187981 */ /* 0x000f28000c1e1900 */
[----:B------:R-:W4:Y:S01]  /*0d10*/  LDG.E R26, desc[UR6][R12.64] ;  /* 0x000000060c1a7981 */ /* 0x000f22000c1e1900 */
[----:B--2---:R-:W-:-:S05]  /*0d20*/  IMAD R20, R20, R10, R25 ;  /* 0x0000000a14147224 */ /* 0x004fca00078e0219 */
[----:B------:R-:W-:-:S04]  /*0d30*/  IADD3 R21, P0, PT, R11, R20, RZ ;  /* 0x000000140b157210 */ /* 0x000fc80007f1e0ff */
[----:B0-----:R-:W-:Y:S02]  /*0d40*/  LEA.HI.X.SX32 R14, R20, R23, 0x1, P0 ;  /* 0x00000017140e7211 */ /* 0x001fe400000f0eff */
[----:B------:R-:W-:Y:S01]  /*0d50*/  LEA R20, P0, R21, UR4, 0x2 ;  /* 0x0000000415147c11 */ /* 0x000fe2000f8010ff */
[----:B----4-:R-:W-:-:S03]  /*0d60*/  FMUL R24, R24, R26 ;  /* 0x0000001a18187220 */ /* 0x010fc60000400000 */
[----:B------:R-:W-:-:S05]  /*0d70*/  LEA.HI.X R21, R21, UR5, R14, 0x2, P0 ;  /* 0x0000000515157c11 */ /* 0x000fca00080f140e */
[----:B------:R0:W-:Y:S04]  /*0d80*/  REDG.E.ADD.F32.FTZ.RN.STRONG.GPU desc[UR6][R20.64], R24 ;  /* 0x00000018140079a6 */ /* 0x0001e8000c12f306 */
[----:B------:R-:W2:Y:S04]  /*0d90*/  LDG.E R14, desc[UR6][R16.64+0x8] ;  /* 0x00000806100e7981 */ /* 0x000ea8000c1e1900 */
[----:B------:R-:W4:Y:S04]  /*0da0*/  LDG.E R26, desc[UR6][R12.64] ;  /* 0x000000060c1a7981 */ /* 0x000f28000c1e1900 */
[----:B0-----:R-:W4:Y:S01]  /*0db0*/  LDG.E R24, desc[UR6][R18.64+0x8] ;  /* 0x0000080612187981 */ /* 0x001f22000c1e1900 */
[----:B--2---:R-:W-:-:S05]  /*0dc0*/  IMAD R14, R14, R10, R25 ;  /* 0x0000000a0e0e7224 */ /* 0x004fca00078e0219 */
[----:B------:R-:W-:-:S04]  /*0dd0*/  IADD3 R15, P0, PT, R11, R14, RZ ;  /* 0x0000000e0b0f7210 */ /* 0x000fc80007f1e0ff */
[----:B------:R-:W-:Y:S02]  /*0de0*/  LEA.HI.X.SX32 R28, R14, R23, 0x1, P0 ;  /* 0x000000170e1c7211 */ /* 0x000fe400000f0eff */
[----:B------:R-:W-:Y:S01]  /*0df0*/  LEA R14, P0, R15, UR4, 0x2 ;  /* 0x000000040f0e7c11 */ /* 0x000fe2000f8010ff */
[----:B----4-:R-:W-:-:S03]  /*0e00*/  FMUL R26, R24, R26 ;  /* 0x0000001a181a7220 */ /* 0x010fc60000400000 */
[----:B------:R-:W-:-:S05]  /*0e10*/  LEA.HI.X R15, R15, UR5, R28, 0x2, P0 ;  /* 0x000000050f0f7c11 */ /* 0x000fca00080f141c */
[----:B------:R0:W-:Y:S04]  /*0e20*/  REDG.E.ADD.F32.FTZ.RN.STRONG.GPU desc[UR6][R14.64], R26 ;  /* 0x0000001a0e0079a6 */ /* 0x0001e8000c12f306 */
[----:B------:R-:W2:Y:S04]  /*0e30*/  LDG.E R20, desc[UR6][R16.64+0xc] ;  /* 0x00000c0610147981 */ /* 0x000ea8000c1e1900 */
[----:B------:R-:W4:Y:S04]  /*0e40*/  LDG.E R24, desc[UR6][R18.64+0xc] ;  /* 0x00000c0612187981 */ /* 0x000f28000c1e1900 */
[----:B------:R-:W4:Y:S01]  /*0e50*/  LDG.E R28, desc[UR6][R12.64] ;  /* 0x000000060c1c7981 */ /* 0x000f22000c1e1900 */
[----:B--2---:R-:W-:-:S05]  /*0e60*/  IMAD R20, R20, R10, R25 ;  /* 0x0000000a14147224 */ /* 0x004fca00078e0219 */
[----:B------:R-:W-:-:S04]  /*0e70*/  IADD3 R21, P0, PT, R11, R20, RZ ;  /* 0x000000140b157210 */ /* 0x000fc80007f1e0ff */
[----:B------:R-:W-:Y:S02]  /*0e80*/  LEA.HI.X.SX32 R16, R20, R23, 0x1, P0 ;  /* 0x0000001714107211 */ /* 0x000fe400000f0eff */
[----:B------:R-:W-:Y:S01]  /*0e90*/  LEA R20, P0, R21, UR4, 0x2 ;  /* 0x0000000415147c11 */ /* 0x000fe2000f8010ff */
[----:B----4-:R-:W-:-:S03]  /*0ea0*/  FMUL R24, R24, R28 ;  /* 0x0000001c18187220 */ /* 0x010fc60000400000 */
[----:B------:R-:W-:-:S05]  /*0eb0*/  LEA.HI.X R21, R21, UR5, R16, 0x2, P0 ;  /* 0x0000000515157c11 */ /* 0x000fca00080f1410 */
[----:B------:R0:W-:Y:S01]  /*0ec0*/  REDG.E.ADD.F32.FTZ.RN.STRONG.GPU desc[UR6][R20.64], R24 ;  /* 0x00000018140079a6 */ /* 0x0001e2000c12f306 */
[----:B------:R-:W-:-:S07]  /*0ed0*/  VIADD R29, R29, 0x4 ;  /* 0x000000041d1d7836 */ /* 0x000fce0000000000 */
.L_x_3:
[----:B0-----:R-:W-:-:S13]  /*0ee0*/  LOP3.LUT P0, R14, R9, 0x3, RZ, 0xc0, !PT ;  /* 0x00000003090e7812 */ /* 0x001fda000780c0ff */
[----:B------:R-:W-:Y:S05]  /*0ef0*/  @!P0 BRA `(.L_x_2) ;  /* 0x0000000000e08947 */ /* 0x000fea0003800000 */
[----:B------:R-:W-:Y:S02]  /*0f00*/  ISETP.NE.AND P1, PT, R14, 0x1, PT ;  /* 0x000000010e00780c */ /* 0x000fe40003f25270 */
[----:B------:R-:W-:-:S04]  /*0f10*/  LOP3.LUT R9, R9, 0x1, RZ, 0xc0, !PT ;  /* 0x0000000109097812 */ /* 0x000fc800078ec0ff */
[----:B------:R-:W-:-:S07]  /*0f20*/  ISETP.NE.U32.AND P0, PT, R9, 0x1, PT ;  /* 0x000000010900780c */ /* 0x000fce0003f05070 */
[----:B------:R-:W-:Y:S06]  /*0f30*/  @!P1 BRA `(.L_x_4) ;  /* 0x00000000007c9947 */ /* 0x000fec0003800000 */
        /* <DEDUP_REMOVED lines=31> */
.L_x_4:
[----:B------:R-:W-:Y:S05]  /*1130*/  @P0 BRA `(.L_x_2) ;  /* 0x0000000000500947 */ /* 0x000fea0003800000 */
[----:B------:R-:W1:Y:S01]  /*1140*/  LDCU.128 UR8, c[0x0][0x3a0] ;  /* 0x00007400ff0877ac */ /* 0x000e620008000c00 */
[----:B0-----:R-:W-:Y:S01]  /*1150*/  IADD3 R9, P0, PT, R22, R29, RZ ;  /* 0x0000001d16097210 */ /* 0x001fe20007f1e0ff */
[----:B--2---:R-:W2:Y:S01]  /*1160*/  LDG.E R13, desc[UR6][R12.64] ;  /* 0x000000060c0d7981 */ /* 0x004ea2000c1e1900 */
[----:B------:R-:W0:Y:S03]  /*1170*/  LDCU.64 UR4, c[0x0][0x3b0] ;  /* 0x00007600ff0477ac */ /* 0x000e260008000a00 */
[----:B------:R-:W-:Y:S02]  /*1180*/  IMAD.X R16, RZ, RZ, R27, P0 ;  /* 0x000000ffff107224 */ /* 0x000fe400000e061b */
[----:B------:R-:W-:-:S03]  /*1190*/  IMAD.SHL.U32 R14, R9, 0x4, RZ ;  /* 0x00000004090e7824 */ /* 0x000fc600078e00ff */
[----:B------:R-:W-:Y:S02]  /*11a0*/  SHF.L.U64.HI R9, R9, 0x2, R16 ;  /* 0x0000000209097819 */ /* 0x000fe40000010210 */
[----:B-1----:R-:W-:-:S04]  /*11b0*/  IADD3 R16, P0, PT, R14, UR8, RZ ;  /* 0x000000080e107c10 */ /* 0x002fc8000ff1e0ff */
        /* <DEDUP_REMOVED lines=8> */
[----:B0-----:R-:W-:Y:S01]  /*1240*/  LEA R10, P0, R11, UR4, 0x2 ;  /* 0x000000040b0a7c11 */ /* 0x001fe2000f8010ff */
[----:B--2---:R-:W-:-:S03]  /*1250*/  FMUL R9, R14, R13 ;  /* 0x0000000d0e097220 */ /* 0x004fc60000400000 */
[----:B------:R-:W-:-:S05]  /*1260*/  LEA.HI.X R11, R11, UR5, R18, 0x2, P0 ;  /* 0x000000050b0b7c11 */ /* 0x000fca00080f1412 */
[----:B------:R1:W-:Y:S04]  /*1270*/  REDG.E.ADD.F32.FTZ.RN.STRONG.GPU desc[UR6][R10.64], R9 ;  /* 0x000000090a0079a6 */ /* 0x0003e8000c12f306 */
.L_x_2:
[----:B------:R-:W-:-:S05]  /*1280*/  IMAD.IADD R3, R8, 0x1, R3 ;  /* 0x0000000108037824 */ /* 0x000fca00078e0203 */
[----:B------:R-:W-:-:S13]  /*1290*/  ISETP.GE.AND P0, PT, R3, R0, PT ;  /* 0x000000000300720c */ /* 0x000fda0003f06270 */
[----:B------:R-:W-:Y:S05]  /*12a0*/  @!P0 BRA `(.L_x_5) ;  /* 0xffffffec00b48947 */ /* 0x000fea000383ffff */
[----:B--23--:R-:W-:Y:S05]  /*12b0*/  EXIT ;  /* 0x000000000000794d */ /* 0x00cfea0003800000 */
.L_x_6:
[----:B------:R-:W-:-:S00]  /*12c0*/  BRA `(.L_x_6) ;  /* 0xfffffffc00fc7947 */ /* 0x000fc0000383ffff */
[----:B------:R-:W-:-:S00]  /*12d0*/  NOP ;  /* 0x0000000000007918 */ /* 0x000fc00000000000 */
        /* <DEDUP_REMOVED lines=10> */
.L_x_40:


//--------------------- .text._Z17k_interpolate_gpuiiiiiPKfPKiS0_Pf --------------------------
	.section	.text._Z17k_interpolate_gpuiiiiiPKfPKiS0_Pf,"ax",@progbits
	.align	128
        .global         _Z17k_interpolate_gpuiiiiiPKfPKiS0_Pf
        .type           _Z17k_interpolate_gpuiiiiiPKfPKiS0_Pf,@function
        .size           _Z17k_interpolate_gpuiiiiiPKfPKiS0_Pf,(.L_x_41 - _Z17k_interpolate_gpuiiiiiPKfPKiS0_Pf)
        .other          _Z17k_interpolate_gpuiiiiiPKfPKiS0_Pf,@"STO_CUDA_ENTRY STV_DEFAULT"
_Z17k_interpolate_gpuiiiiiPKfPKiS0_Pf:
.text._Z17k_interpolate_gpuiiiiiPKfPKiS0_Pf:
[----:B------:R-:W-:Y:S01]  /*0000*/  LDC R1, c[0x0][0x37c] ;  /* 0x0000df00ff017b82 */ /* 0x000fe20000000800 */
[----:B------:R-:W0:Y:S07]  /*0010*/  S2R R3, SR_TID.X ;  /* 0x0000000000037919 */ /* 0x000e2e0000002100 */
[----:B------:R-:W1:Y:S01]  /*0020*/  LDC.64 R6, c[0x0][0x388] ;  /* 0x0000e200ff067b82 */ /* 0x000e620000000a00 */
[----:B------:R-:W1:Y:S07]  /*0030*/  LDCU UR5, c[0x0][0x380] ;  /* 0x00007000ff0577ac */ /* 0x000e6e0008000800 */
[----:B------:R-:W0:Y:S08]  /*0040*/  S2UR UR4, SR_CTAID.X ;  /* 0x00000000000479c3 */ /* 0x000e300000002500 */
[----:B------:R-:W0:Y:S01]  /*0050*/  LDC R2, c[0x0][0x360] ;  /* 0x0000d800ff027b82 */ /* 0x000e220000000800 */
[----:B-1----:R-:W-:-:S04]  /*0060*/  IMAD R0, R6, UR5, RZ ;  /* 0x0000000506007c24 */ /* 0x002fc8000f8e02ff */
[----:B------:R-:W-:Y:S02]  /*0070*/  IMAD R0, R0, R7, RZ ;  /* 0x0000000700007224 */ /* 0x000fe400078e02ff */
[----:B0-----:R-:W-:-:S05]  /*0080*/  IMAD R3, R2, UR4, R3 ;  /* 0x0000000402037c24 */ /* 0x001fca000f8e0203 */
[----:B------:R-:W-:-:S13]  /*0090*/  ISETP.GE.AND P0, PT, R3, R0, PT ;  /* 0x000000000300720c */ /* 0x000fda0003f06270 */
[----:B------:R-:W-:Y:S05]  /*00a0*/  @P0 EXIT ;  /* 0x000000000000094d */ /* 0x000fea0003800000 */
[----:B------:R-:W0:Y:S01]  /*00b0*/  LDCU UR4, c[0x0][0x390] ;  /* 0x00007200ff0477ac */ /* 0x000e220008000800 */
[----:B------:R-:W1:Y:S01]  /*00c0*/  LDCU UR5, c[0x0][0x370] ;  /* 0x00006e00ff0577ac */ /* 0x000e620008000800 */
[----:B------:R-:W2:Y:S01]  /*00d0*/  LDCU.64 UR8, c[0x0][0x358] ;  /* 0x00006b00ff0877ac */ /* 0x000ea20008000a00 */
[----:B0-----:R-:W-:Y:S01]  /*00e0*/  UISETP.GT.AND UP0, UPT, UR4, URZ, UPT ;  /* 0x000000ff0400728c */ /* 0x001fe2000bf04270 */
[----:B-1----:R-:W-:-:S08]  /*00f0*/  IMAD R2, R2, UR5, RZ ;  /* 0x0000000502027c24 */ /* 0x002fd0000f8e02ff */
[----:B--2---:R-:W-:Y:S05]  /*0100*/  BRA.U UP0, `(.L_x_7) ;  /* 0x00000001001c7547 */ /* 0x004fea000b800000 */
[----:B------:R-:W0:Y:S02]  /*0110*/  LDC.64 R6, c[0x0][0x3b0] ;  /* 0x0000ec00ff067b82 */ /* 0x000e240000000a00 */
.L_x_8:
[----:B0-----:R-:W-:-:S04]  /*0120*/  IMAD.WIDE R4, R3, 0x4, R6 ;  /* 0x0000000403047825 */ /* 0x001fc800078e0206 */
[----:B------:R-:W-:Y:S01]  /*0130*/  IMAD.IADD R3, R2, 0x1, R3 ;  /* 0x0000000102037824 */ /* 0x000fe200078e0203 */
[----:B------:R1:W-:Y:S04]  /*0140*/  STG.E desc[UR8][R4.64], RZ ;  /* 0x000000ff04007986 */ /* 0x0003e8000c101908 */
[----:B------:R-:W-:-:S13]  /*0150*/  ISETP.GE.AND P0, PT, R3, R0, PT ;  /* 0x000000000300720c */ /* 0x000fda0003f06270 */
[----:B-1----:R-:W-:Y:S05]  /*0160*/  @!P0 BRA `(.L_x_8) ;  /* 0xfffffffc00ec8947 */ /* 0x002fea000383ffff */
[----:B------:R-:W-:Y:S05]  /*0170*/  EXIT ;  /* 0x000000000000794d */ /* 0x000fea0003800000 */
.L_x_7:
[----:B------:R-:W0:Y:S01]  /*0180*/  LDCU UR10, c[0x0][0x384] ;  /* 0x00007080ff0a77ac */ /* 0x000e220008000800 */
[C---:B------:R-:W-:Y:S01]  /*0190*/  IMAD R4, R6.reuse, R7, RZ ;  /* 0x0000000706047224 */ /* 0x040fe200078e02ff */
[----:B------:R-:W-:Y:S02]  /*01a0*/  ULOP3.LUT UR5, UR4, 0x7, URZ, 0xc0, !UPT ;  /* 0x0000000704057892 */ /* 0x000fe4000f8ec0ff */
[----:B------:R-:W-:Y:S02]  /*01b0*/  ULOP3.LUT UR7, UR4, 0x3, URZ, 0xc0, !UPT ;  /* 0x0000000304077892 */ /* 0x000fe4000f8ec0ff */
[----:B------:R-:W-:Y:S01]  /*01c0*/  UIADD3 UR6, UPT, UPT, UR5, -0x1, URZ ;  /* 0xffffffff05067890 */ /* 0x000fe2000fffe0ff */
[----:B------:R-:W1:Y:S01]  /*01d0*/  LDCU.64 UR16, c[0x0][0x398] ;  /* 0x00007300ff1077ac */ /* 0x000e620008000a00 */
[----:B------:R-:W-:Y:S02]  /*01e0*/  ULOP3.LUT UR4, UR4, 0x7ffffff8, URZ, 0xc0, !UPT ;  /* 0x7ffffff804047892 */ /* 0x000fe4000f8ec0ff */
[----:B------:R-:W-:Y:S01]  /*01f0*/  UISETP.GE.U32.AND UP0, UPT, UR6, 0x3, UPT ;  /* 0x000000030600788c */ /* 0x000fe2000bf06070 */
[----:B0-----:R-:W-:-:S10]  /*0200*/  IMAD R5, R6, UR10, RZ ;  /* 0x0000000a06057c24 */ /* 0x001fd4000f8e02ff */
.L_x_14:
[----:B0-----:R-:W0:Y:S01]  /*0210*/  LDC R6, c[0x0][0x388] ;  /* 0x0000e200ff067b82 */ /* 0x001e220000000800 */
[----:B------:R-:W-:Y:S01]  /*0220*/  IABS R7, R4 ;  /* 0x0000000400077213 */ /* 0x000fe20000000000 */
[----:B--234-:R-:W-:-:S03]  /*0230*/  IMAD.MOV.U32 R25, RZ, RZ, RZ ;  /* 0x000000ffff197224 */ /* 0x01cfc600078e00ff */
[----:B------:R-:W2:Y:S08]  /*0240*/  I2F.RP R9, R7 ;  /* 0x0000000700097306 */ /* 0x000eb00000209400 */
[----:B--2---:R-:W2:Y:S01]  /*0250*/  MUFU.RCP R9, R9 ;  /* 0x0000000900097308 */ /* 0x004ea20000001000 */
[----:B0-----:R-:W-:-:S07]  /*0260*/  IABS R8, R6 ;  /* 0x0000000600087213 */ /* 0x001fce0000000000 */
[----:B------:R-:W0:Y:S01]  /*0270*/  I2F.RP R14, R8 ;  /* 0x00000008000e7306 */ /* 0x000e220000209400 */
[----:B--2---:R-:W-:-:S07]  /*0280*/  VIADD R10, R9, 0xffffffe ;  /* 0x0ffffffe090a7836 */ /* 0x004fce0000000000 */
[----:B------:R2:W3:Y:S08]  /*0290*/  F2I.FTZ.U32.TRUNC.NTZ R11, R10 ;  /* 0x0000000a000b7305 */ /* 0x0004f0000021f000 */
[----:B0-----:R-:W0:Y:S01]  /*02a0*/  MUFU.RCP R14, R14 ;  /* 0x0000000e000e7308 */ /* 0x001e220000001000 */
[----:B--2---:R-:W-:Y:S02]  /*02b0*/  IMAD.MOV.U32 R10, RZ, RZ, RZ ;  /* 0x000000ffff0a7224 */ /* 0x004fe400078e00ff */
[----:B---3--:R-:W-:-:S04]  /*02c0*/  IMAD.MOV R16, RZ, RZ, -R11 ;  /* 0x000000ffff107224 */ /* 0x008fc800078e0a0b */
[----:B------:R-:W-:-:S04]  /*02d0*/  IMAD R9, R16, R7, RZ ;  /* 0x0000000710097224 */ /* 0x000fc800078e02ff */
[----:B------:R-:W-:-:S04]  /*02e0*/  IMAD.HI.U32 R10, R11, R9, R10 ;  /* 0x000000090b0a7227 */ /* 0x000fc800078e000a */
[----:B0-----:R-:W-:Y:S01]  /*02f0*/  VIADD R12, R14, 0xffffffe ;  /* 0x0ffffffe0e0c7836 */ /* 0x001fe20000000000 */
[----:B------:R-:W-:-:S03]  /*0300*/  IABS R14, R3 ;  /* 0x00000003000e7213 */ /* 0x000fc60000000000 */
[----:B------:R0:W2:Y:S02]  /*0310*/  F2I.FTZ.U32.TRUNC.NTZ R13, R12 ;  /* 0x0000000c000d7305 */ /* 0x0000a4000021f000 */
[----:B0-----:R-:W-:Y:S02]  /*0320*/  IMAD.MOV.U32 R12, RZ, RZ, RZ ;  /* 0x000000ffff0c7224 */ /* 0x001fe400078e00ff */
[----:B--2---:R-:W-:-:S04]  /*0330*/  IMAD.MOV R15, RZ, RZ, -R13 ;  /* 0x000000ffff0f7224 */ /* 0x004fc800078e0a0d */
[----:B------:R-:W-:-:S04]  /*0340*/  IMAD R15, R15, R8, RZ ;  /* 0x000000080f0f7224 */ /* 0x000fc800078e02ff */
[----:B------:R-:W-:Y:S01]  /*0350*/  IMAD.HI.U32 R13, R13, R15, R12 ;  /* 0x0000000f0d0d7227 */ /* 0x000fe200078e000c */
[----:B------:R-:W-:-:S03]  /*0360*/  IABS R12, R4 ;  /* 0x00000004000c7213 */ /* 0x000fc60000000000 */
[----:B------:R-:W-:Y:S02]  /*0370*/  IMAD.MOV.U32 R15, RZ, RZ, R14 ;  /* 0x000000ffff0f7224 */ /* 0x000fe400078e000e */
[----:B------:R-:W-:Y:S02]  /*0380*/  IMAD.MOV R14, RZ, RZ, -R12 ;  /* 0x000000ffff0e7224 */ /* 0x000fe400078e0a0c */
[----:B------:R-:W-:-:S04]  /*0390*/  IMAD.HI.U32 R10, R10, R15, RZ ;  /* 0x0000000f0a0a7227 */ /* 0x000fc800078e00ff */
[----:B------:R-:W-:Y:S02]  /*03a0*/  IMAD.HI.U32 R9, R13, R15, RZ ;  /* 0x0000000f0d097227 */ /* 0x000fe400078e00ff */
[----:B------:R-:W0:Y:S02]  /*03b0*/  LDC.64 R12, c[0x0][0x3b0] ;  /* 0x0000ec00ff0c7b82 */ /* 0x000e240000000a00 */
[----:B------:R-:W-:Y:S02]  /*03c0*/  IMAD R14, R10, R14, R15 ;  /* 0x0000000e0a0e7224 */ /* 0x000fe400078e020f */
[----:B------:R-:W-:-:S03]  /*03d0*/  IMAD.MOV R11, RZ, RZ, -R9 ;  /* 0x000000ffff0b7224 */ /* 0x000fc600078e0a09 */
[----:B------:R-:W-:Y:S01]  /*03e0*/  ISETP.GT.U32.AND P0, PT, R7, R14, PT ;  /* 0x0000000e0700720c */ /* 0x000fe20003f04070 */
[----:B------:R-:W-:-:S05]  /*03f0*/  IMAD R11, R8, R11, R15 ;  /* 0x0000000b080b7224 */ /* 0x000fca00078e020f */
[----:B------:R-:W-:-:S07]  /*0400*/  ISETP.GT.U32.AND P5, PT, R8, R11, PT ;  /* 0x0000000b0800720c */ /* 0x000fce0003fa4070 */
[----:B------:R-:W-:Y:S02]  /*0410*/  @!P0 IMAD.IADD R14, R14, 0x1, -R7 ;  /* 0x000000010e0e8824 */ /* 0x000fe400078e0a07 */
[----:B------:R-:W-:Y:S01]  /*0420*/  @!P0 VIADD R10, R10, 0x1 ;  /* 0x000000010a0a8836 */ /* 0x000fe20000000000 */
[----:B------:R-:W-:Y:S01]  /*0430*/  ISETP.NE.AND P0, PT, R4, RZ, PT ;  /* 0x000000ff0400720c */ /* 0x000fe20003f05270 */
[----:B0-----:R-:W-:Y:S01]  /*0440*/  IMAD.WIDE R12, R3, 0x4, R12 ;  /* 0x00000004030c7825 */ /* 0x001fe200078e020c */
[----:B------:R-:W-:Y:S02]  /*0450*/  ISETP.GE.U32.AND P4, PT, R14, R7, PT ;  /* 0x000000070e00720c */ /* 0x000fe40003f86070 */
[----:B------:R-:W0:Y:S01]  /*0460*/  LDC R7, c[0x0][0x390] ;  /* 0x0000e400ff077b82 */ /* 0x000e220000000800 */
[----:B------:R-:W-:Y:S01]  /*0470*/  @!P5 IMAD.IADD R11, R11, 0x1, -R8 ;  /* 0x000000010b0bd824 */ /* 0x000fe200078e0a08 */
[----:B------:R2:W-:Y:S01]  /*0480*/  STG.E desc[UR8][R12.64], RZ ;  /* 0x000000ff0c007986 */ /* 0x0005e2000c101908 */
[----:B------:R-:W-:Y:S01]  /*0490*/  @!P5 VIADD R9, R9, 0x1 ;  /* 0x000000010909d836 */ /* 0x000fe20000000000 */
[----:B------:R-:W-:-:S02]  /*04a0*/  ISETP.NE.AND P5, PT, R6, RZ, PT ;  /* 0x000000ff0600720c */ /* 0x000fc40003fa5270 */
[----:B------:R-:W-:Y:S02]  /*04b0*/  ISETP.GE.U32.AND P3, PT, R11, R8, PT ;  /* 0x000000080b00720c */ /* 0x000fe40003f66070 */
[C---:B------:R-:W-:Y:S02]  /*04c0*/  LOP3.LUT R8, R3.reuse, R4, RZ, 0x3c, !PT ;  /* 0x0000000403087212 */ /* 0x040fe400078e3cff */
[----:B------:R-:W-:Y:S01]  /*04d0*/  LOP3.LUT R11, R3, R6, RZ, 0x3c, !PT ;  /* 0x00000006030b7212 */ /* 0x000fe200078e3cff */
[----:B------:R-:W-:Y:S01]  /*04e0*/  @P4 VIADD R10, R10, 0x1 ;  /* 0x000000010a0a4836 */ /* 0x000fe20000000000 */
[----:B------:R-:W-:Y:S02]  /*04f0*/  ISETP.GE.AND P2, PT, R8, RZ, PT ;  /* 0x000000ff0800720c */ /* 0x000fe40003f46270 */
[----:B------:R-:W-:-:S05]  /*0500*/  ISETP.GE.AND P1, PT, R11, RZ, PT ;  /* 0x000000ff0b00720c */ /* 0x000fca0003f26270 */
[----:B------:R-:W-:-:S06]  /*0510*/  @P3 VIADD R9, R9, 0x1 ;  /* 0x0000000109093836 */ /* 0x000fcc0000000000 */
[----:B------:R-:W-:Y:S01]  /*0520*/  @!P2 IMAD.MOV R10, RZ, RZ, -R10 ;  /* 0x000000ffff0aa224 */ /* 0x000fe200078e0a0a */
[----:B------:R-:W-:Y:S01]  /*0530*/  @!P0 LOP3.LUT R10, RZ, R4, RZ, 0x33, !PT ;  /* 0x00000004ff0a8212 */ /* 0x000fe200078e33ff */
[----:B------:R-:W-:Y:S01]  /*0540*/  @!P1 IMAD.MOV R9, RZ, RZ, -R9 ;  /* 0x000000ffff099224 */ /* 0x000fe200078e0a09 */
[----:B0-----:R-:W-:Y:S02]  /*0550*/  ISETP.GE.U32.AND P0, PT, R7, 0x8, PT ;  /* 0x000000080700780c */ /* 0x001fe40003f06070 */
[----:B------:R-:W-:Y:S01]  /*0560*/  @!P5 LOP3.LUT R9, RZ, R6, RZ, 0x33, !PT ;  /* 0x00000006ff09d212 */ /* 0x000fe200078e33ff */
[----:B------:R-:W-:Y:S02]  /*0570*/  IMAD R8, R5, R10, RZ ;  /* 0x0000000a05087224 */ /* 0x000fe400078e02ff */
[----:B------:R-:W-:Y:S02]  /*0580*/  IMAD.MOV.U32 R10, RZ, RZ, RZ ;  /* 0x000000ffff0a7224 */ /* 0x000fe400078e00ff */
[----:B------:R-:W-:Y:S01]  /*0590*/  IMAD.MOV R23, RZ, RZ, -R9 ;  /* 0x000000ffff177224 */ /* 0x000fe200078e0a09 */
[----:B------:R-:W-:Y:S01]  /*05a0*/  SHF.R.S32.HI R11, RZ, 0x1f, R8 ;  /* 0x0000001fff0b7819 */ /* 0x000fe20000011408 */
[----:B------:R-:W-:-:S02]  /*05b0*/  IMAD R9, R9, R7, RZ ;  /* 0x0000000709097224 */ /* 0x000fc400078e02ff */
[----:B------:R-:W-:-:S03]  /*05c0*/  IMAD R23, R6, R23, R3 ;  /* 0x0000001706177224 */ /* 0x000fc600078e0203 */
[----:B------:R-:W-:Y:S01]  /*05d0*/  SHF.R.S32.HI R22, RZ, 0x1f, R9 ;  /* 0x0000001fff167819 */ /* 0x000fe20000011409 */
[----:B--2---:R-:W-:Y:S06]  /*05e0*/  @!P0 BRA `(.L_x_9) ;  /* 0x0000000400948947 */ /* 0x004fec0003800000 */
[----:B------:R-:W0:Y:S01]  /*05f0*/  LDCU.128 UR12, c[0x0][0x3a0] ;  /* 0x00007400ff0c77ac */ /* 0x000e220008000c00 */
[C---:B------:R-:W-:Y:S01]  /*0600*/  IMAD.SHL.U32 R14, R9.reuse, 0x4, RZ ;  /* 0x00000004090e7824 */ /* 0x040fe200078e00ff */
[----:B------:R-:W-:Y:S01]  /*0610*/  SHF.L.U64.HI R27, R9, 0x2, R22 ;  /* 0x00000002091b7819 */ /* 0x000fe20000010216 */
[----:B------:R-:W-:Y:S01]  /*0620*/  IMAD.MOV.U32 R25, RZ, RZ, RZ ;  /* 0x000000ffff197224 */ /* 0x000fe200078e00ff */
[----:B------:R-:W-:-:S06]  /*0630*/  UIADD3 UR6, UPT, UPT, -UR4, URZ, URZ ;  /* 0x000000ff04067290 */ /* 0x000fcc000fffe1ff */
[----:B------:R-:W-:Y:S01]  /*0640*/  IMAD.U32 R10, RZ, RZ, UR6 ;  /* 0x00000006ff0a7e24 */ /* 0x000fe2000f8e00ff */
[C---:B0-----:R-:W-:Y:S02]  /*0650*/  IADD3 R16, P0, PT, R14.reuse, UR12, RZ ;  /* 0x0000000c0e107c10 */ /* 0x041fe4000ff1e0ff */
[----:B------:R-:W-:Y:S02]  /*0660*/  IADD3 R14, P2, PT, R14, UR14, RZ ;  /* 0x0000000e0e0e7c10 */ /* 0x000fe4000ff5e0ff */
[----:B------:R-:W-:Y:S02]  /*0670*/  IADD3 R16, P1, PT, R16, 0x10, RZ ;  /* 0x0000001010107810 */ /* 0x000fe40007f3e0ff */
[----:B------:R-:W-:Y:S02]  /*0680*/  IADD3 R14, P3, PT, R14, 0x10, RZ ;  /* 0x000000100e0e7810 */ /* 0x000fe40007f7e0ff */
[--C-:B------:R-:W-:Y:S02]  /*0690*/  IADD3.X R17, PT, PT, RZ, UR13, R27.reuse, P1, P0 ;  /* 0x0000000dff117c10 */ /* 0x100fe40008fe041b */
[----:B------:R-:W-:-:S09]  /*06a0*/  IADD3.X R27, PT, PT, RZ, UR15, R27, P3, P2 ;  /* 0x0000000fff1b7c10 */ /* 0x000fd20009fe441b */
.L_x_10:
[----:B--2---:R-:W2:Y:S02]  /*06b0*/  LDG.E R15, desc[UR8][R16.64+-0x10] ;  /* 0xfffff008100f7981 */ /* 0x004ea4000c1e1900 */
[----:B--2---:R-:W-:-:S05]  /*06c0*/  IMAD R15, R15, R6, R23 ;  /* 0x000000060f0f7224 */ /* 0x004fca00078e0217 */
[----:B------:R-:W-:-:S04]  /*06d0*/  IADD3 R18, P0, PT, R8, R15, RZ ;  /* 0x0000000f08127210 */ /* 0x000fc80007f1e0ff */
[----:B------:R-:W-:Y:S02]  /*06e0*/  LEA.HI.X.SX32 R15, R15, R11, 0x1, P0 ;  /* 0x0000000b0f0f7211 */ /* 0x000fe400000f0eff */
[----:B-1----:R-:W-:-:S04]  /*06f0*/  LEA R20, P0, R18, UR16, 0x2 ;  /* 0x0000001012147c11 */ /* 0x002fc8000f8010ff */
[----:B------:R-:W-:Y:S01]  /*0700*/  LEA.HI.X R21, R18, UR17, R15, 0x2, P0 ;  /* 0x0000001112157c11 */ /* 0x000fe200080f140f */
[----:B------:R-:W-:-:S04]  /*0710*/  IMAD.MOV.U32 R15, RZ, RZ, R27 ;  /* 0x000000ffff0f7224 */ /* 0x000fc800078e001b */
[----:B------:R-:W2:Y:S04]  /*0720*/  LDG.E R20, desc[UR8][R20.64] ;  /* 0x0000000814147981 */ /* 0x000ea8000c1e1900 */
[----:B------:R-:W2:Y:S02]  /*0730*/  LDG.E R18, desc[UR8][R14.64+-0x10] ;  /* 0xfffff0080e127981 */ /* 0x000ea4000c1e1900 */
[----:B--2---:R-:W-:-:S05]  /*0740*/  FFMA R25, R18, R20, R25 ;  /* 0x0000001412197223 */ /* 0x004fca0000000019 */
[----:B------:R0:W-:Y:S04]  /*0750*/  STG.E desc[UR8][R12.64], R25 ;  /* 0x000000190c007986 */ /* 0x0001e8000c101908 */
[----:B------:R-:W2:Y:S02]  /*0760*/  LDG.E R18, desc[UR8][R16.64+-0xc] ;  /* 0xfffff40810127981 */ /* 0x000ea4000c1e1900 */
[----:B--2---:R-:W-:-:S05]  /*0770*/  IMAD R18, R18, R6, R23 ;  /* 0x0000000612127224 */ /* 0x004fca00078e0217 */
[----:B------:R-:W-:-:S04]  /*0780*/  IADD3 R19, P0, PT, R8, R18, RZ ;  /* 0x0000001208137210 */ /* 0x000fc80007f1e0ff */
[----:B------:R-:W-:Y:S02]  /*0790*/  LEA.HI.X.SX32 R24, R18, R11, 0x1, P0 ;  /* 0x0000000b12187211 */ /* 0x000fe400000f0eff */
[----:B------:R-:W-:-:S04]  /*07a0*/  LEA R18, P0, R19, UR16, 0x2 ;  /* 0x0000001013127c11 */ /* 0x000fc8000f8010ff */
[----:B------:R-:W-:Y:S02]  /*07b0*/  LEA.HI.X R19, R19, UR17, R24, 0x2, P0 ;  /* 0x0000001113137c11 */ /* 0x000fe400080f1418 */
        /* <DEDUP_REMOVED lines=10> */
[----:B------:R-:W0:Y:S04]  /*0860*/  LDG.E R24, desc[UR8][R14.64+-0x8] ;  /* 0xfffff8080e187981 */ /* 0x000e28000c1e1900 */
[----:B------:R-:W0:Y:S02]  /*0870*/  LDG.E R20, desc[UR8][R20.64] ;  /* 0x0000000814147981 */ /* 0x000e24000c1e1900 */
[----:B0-----:R-:W-:-:S05]  /*0880*/  FFMA R25, R24, R20, R27 ;  /* 0x0000001418197223 */ /* 0x001fca000000001b */
[----:B------:R0:W-:Y:S04]  /*0890*/  STG.E desc[UR8][R12.64], R25 ;  /* 0x000000190c007986 */ /* 0x0001e8000c101908 */
[----:B------:R-:W2:Y:S02]  /*08a0*/  LDG.E R18, desc[UR8][R16.64+-0x4] ;  /* 0xfffffc0810127981 */ /* 0x000ea4000c1e1900 */
[----:B--2---:R-:W-:-:S05]  /*08b0*/  IMAD R18, R18, R6, R23 ;  /* 0x0000000612127224 */ /* 0x004fca00078e0217 */
[----:B------:R-:W-:-:S04]  /*08c0*/  IADD3 R19, P0, PT, R8, R18, RZ ;  /* 0x0000001208137210 */ /* 0x000fc80007f1e0ff */
[----:B------:R-:W-:Y:S02]  /*08d0*/  LEA.HI.X.SX32 R24, R18, R11, 0x1, P0 ;  /* 0x0000000b12187211 */ /* 0x000fe400000f0eff */
[----:B------:R-:W-:-:S04]  /*08e0*/  LEA R18, P0, R19, UR16, 0x2 ;  /* 0x0000001013127c11 */ /* 0x000fc8000f8010ff */
[----:B------:R-:W-:Y:S02]  /*08f0*/  LEA.HI.X R19, R19, UR17, R24, 0x2, P0 ;  /* 0x0000001113137c11 */ /* 0x000fe400080f1418 */
[----:B------:R-:W1:Y:S04]  /*0900*/  LDG.E R24, desc[UR8][R14.64+-0x4] ;  /* 0xfffffc080e187981 */ /* 0x000e68000c1e1900 */
[----:B------:R-:W1:Y:S02]  /*0910*/  LDG.E R18, desc[UR8][R18.64] ;  /* 0x0000000812127981 */ /* 0x000e64000c1e1900 */
[----:B-1----:R-:W-:-:S05]  /*0920*/  FFMA R27, R24, R18, R25 ;  /* 0x00000012181b7223 */ /* 0x002fca0000000019 */
        /* <DEDUP_REMOVED lines=10> */
[----:B------:R-:W-:Y:S04]  /*09d0*/  STG.E desc[UR8][R12.64], R25 ;  /* 0x000000190c007986 */ /* 0x000fe8000c101908 */
        /* <DEDUP_REMOVED lines=20> */
[----:B------:R-:W3:Y:S02]  /*0b20*/  LDG.E R18, desc[UR8][R16.64+0xc] ;  /* 0x00000c0810127981 */ /* 0x000ee4000c1e1900 */
[----:B---3--:R-:W-:-:S05]  /*0b30*/  IMAD R18, R18, R6, R23 ;  /* 0x0000000612127224 */ /* 0x008fca00078e0217 */
[----:B------:R-:W-:-:S04]  /*0b40*/  IADD3 R19, P0, PT, R8, R18, RZ ;  /* 0x0000001208137210 */ /* 0x000fc80007f1e0ff */
[----:B------:R-:W-:Y:S02]  /*0b50*/  LEA.HI.X.SX32 R24, R18, R11, 0x1, P0 ;  /* 0x0000000b12187211 */ /* 0x000fe400000f0eff */
[----:B------:R-:W-:-:S04]  /*0b60*/  LEA R18, P0, R19, UR16, 0x2 ;  /* 0x0000001013127c11 */ /* 0x000fc8000f8010ff */
[----:B------:R-:W-:Y:S02]  /*0b70*/  LEA.HI.X R19, R19, UR17, R24, 0x2, P0 ;  /* 0x0000001113137c11 */ /* 0x000fe400080f1418 */
[----:B------:R1:W3:Y:S04]  /*0b80*/  LDG.E R24, desc[UR8][R14.64+0xc] ;  /* 0x00000c080e187981 */ /* 0x0002e8000c1e1900 */
[----:B------:R-:W3:Y:S01]  /*0b90*/  LDG.E R18, desc[UR8][R18.64] ;  /* 0x0000000812127981 */ /* 0x000ee2000c1e1900 */
[----:B------:R-:W-:-:S05]  /*0ba0*/  VIADD R10, R10, 0x8 ;  /* 0x000000080a0a7836 */ /* 0x000fca0000000000 */
[----:B------:R-:W-:Y:S02]  /*0bb0*/  ISETP.NE.AND P0, PT, R10, RZ, PT ;  /* 0x000000ff0a00720c */ /* 0x000fe40003f05270 */
[----:B------:R-:W-:Y:S02]  /*0bc0*/  IADD3 R16, P1, PT, R16, 0x20, RZ ;  /* 0x0000002010107810 */ /* 0x000fe40007f3e0ff */
[----:B-1----:R-:W-:-:S03]  /*0bd0*/  IADD3 R14, P2, PT, R14, 0x20, RZ ;  /* 0x000000200e0e7810 */ /* 0x002fc60007f5e0ff */
[----:B------:R-:W-:Y:S02]  /*0be0*/  IMAD.X R17, RZ, RZ, R17, P1 ;  /* 0x000000ffff117224 */ /* 0x000fe400008e0611 */
[----:B0-----:R-:W-:Y:S02]  /*0bf0*/  IMAD.X R27, RZ, RZ, R15, P2 ;  /* 0x000000ffff1b7224 */ /* 0x001fe400010e060f */
[----:B---3--:R-:W-:-:S05]  /*0c00*/  FFMA R25, R24, R18, R29 ;  /* 0x0000001218197223 */ /* 0x008fca000000001d */
[----:B------:R2:W-:Y:S01]  /*0c10*/  STG.E desc[UR8][R12.64], R25 ;  /* 0x000000190c007986 */ /* 0x0005e2000c101908 */
[----:B------:R-:W-:Y:S05]  /*0c20*/  @P0 BRA `(.L_x_10) ;  /* 0xfffffff800a00947 */ /* 0x000fea000383ffff */
[----:B------:R-:W-:-:S07]  /*0c30*/  IMAD.U32 R10, RZ, RZ, UR4 ;  /* 0x00000004ff0a7e24 */ /* 0x000fce000f8e00ff */
.L_x_9:
[----:B------:R-:W-:-:S09]  /*0c40*/  UISETP.NE.AND UP1, UPT, UR5, URZ, UPT ;  /* 0x000000ff0500728c */ /* 0x000fd2000bf25270 */
[----:B------:R-:W-:Y:S05]  /*0c50*/  BRA.U !UP1, `(.L_x_11) ;  /* 0x0000000509bc7547 */ /* 0x000fea000b800000 */
[----:B------:R-:W-:Y:S01]  /*0c60*/  UISETP.NE.AND UP1, UPT, UR7, URZ, UPT ;  /* 0x000000ff0700728c */ /* 0x000fe2000bf25270 */
[----:B------:R-:W-:Y:S10]  /*0c70*/  BRA.U !UP0, `(.L_x_12) ;  /* 0x0000000108cc7547 */ /* 0x000ff4000b800000 */
[----:B------:R-:W0:Y:S01]  /*0c80*/  LDCU.128 UR12, c[0x0][0x3a0] ;  /* 0x00007400ff0c77ac */ /* 0x000e220008000c00 */
[----:B------:R-:W-:Y:S01]  /*0c90*/  IADD3 R21, P0, PT, R9, R10, RZ ;  /* 0x0000000a09157210 */ /* 0x000fe20007f1e0ff */
[----:B------:R-:W3:Y:S04]  /*0ca0*/  LDCU.64 UR10, c[0x0][0x398] ;  /* 0x00007300ff0a77ac */ /* 0x000ee80008000a00 */
[----:B------:R-:W-:Y:S02]  /*0cb0*/  IMAD.X R22, RZ, RZ, R22, P0 ;  /* 0x000000ffff167224 */ /* 0x000fe400000e0616 */
[----:B------:R-:W-:-:S03]  /*0cc0*/  IMAD.SHL.U32 R16, R21, 0x4, RZ ;  /* 0x0000000415107824 */ /* 0x000fc600078e00ff */
[----:B------:R-:W-:Y:S02]  /*0cd0*/  SHF.L.U64.HI R21, R21, 0x2, R22 ;  /* 0x0000000215157819 */ /* 0x000fe40000010216 */
[----:B0-----:R-:W-:-:S04]  /*0ce0*/  IADD3 R18, P0, PT, R16, UR12, RZ ;  /* 0x0000000c10127c10 */ /* 0x001fc8000ff1e0ff */
[----:B------:R-:W-:-:S05]  /*0cf0*/  IADD3.X R19, PT, PT, R21, UR13, RZ, P0, !PT ;  /* 0x0000000d15137c10 */ /* 0x000fca00087fe4ff */
[----:B------:R-:W4:Y:S02]  /*0d00*/  LDG.E R14, desc[UR8][R18.64] ;  /* 0x00000008120e7981 */ /* 0x000f24000c1e1900 */
[----:B----4-:R-:W-:Y:S01]  /*0d10*/  IMAD R15, R14, R6, R23 ;  /* 0x000000060e0f7224 */ /* 0x010fe200078e0217 */
[----:B------:R-:W-:-:S04]  /*0d20*/  IADD3 R14, P0, PT, R16, UR14, RZ ;  /* 0x0000000e100e7c10 */ /* 0x000fc8000ff1e0ff */
[----:B------:R-:W-:-:S04]  /*0d30*/  IADD3 R17, P1, PT, R8, R15, RZ ;  /* 0x0000000f08117210 */ /* 0x000fc80007f3e0ff */
[----:B------:R-:W-:Y:S02]  /*0d40*/  LEA.HI.X.SX32 R20, R15, R11, 0x1, P1 ;  /* 0x0000000b0f147211 */ /* 0x000fe400008f0eff */
[----:B---3--:R-:W-:Y:S02]  /*0d50*/  LEA R16, P1, R17, UR10, 0x2 ;  /* 0x0000000a11107c11 */ /* 0x008fe4000f8210ff */
[----:B------:R-:W-:Y:S02]  /*0d60*/  IADD3.X R15, PT, PT, R21, UR15, RZ, P0, !PT ;  /* 0x0000000f150f7c10 */ /* 0x000fe400087fe4ff */
[----:B------:R-:W-:-:S03]  /*0d70*/  LEA.HI.X R17, R17, UR11, R20, 0x2, P1 ;  /* 0x0000000b11117c11 */ /* 0x000fc600088f1414 */
        /* <DEDUP_REMOVED lines=31> */
[----:B------:R-:W0:Y:S01]  /*0f70*/  LDG.E R20, desc[UR8][R20.64] ;  /* 0x0000000814147981 */ /* 0x000e22000c1e1900 */
[----:B------:R-:W-:Y:S02]  /*0f80*/  VIADD R10, R10, 0x4 ;  /* 0x000000040a0a7836 */ /* 0x000fe40000000000 */
[----:B0-----:R-:W-:-:S05]  /*0f90*/  FFMA R25, R22, R20, R29 ;  /* 0x0000001416197223 */ /* 0x001fca000000001d */
[----:B------:R3:W-:Y:S02]  /*0fa0*/  STG.E desc[UR8][R12.64], R25 ;  /* 0x000000190c007986 */ /* 0x0007e4000c101908 */
.L_x_12:
[----:B------:R-:W-:Y:S05]  /*0fb0*/  BRA.U !UP1, `(.L_x_11) ;  /* 0x0000000109e47547 */ /* 0x000fea000b800000 */
[----:B------:R-:W-:Y:S01]  /*0fc0*/  UISETP.NE.AND UP1, UPT, UR7, 0x1, UPT ;  /* 0x000000010700788c */ /* 0x000fe2000bf25270 */
[----:B------:R-:W-:-:S08]  /*0fd0*/  LOP3.LUT P0, RZ, R7, 0x1, RZ, 0xc0, !PT ;  /* 0x0000000107ff7812 */ /* 0x000fd0000780c0ff */
[----:B------:R-:W-:Y:S05]  /*0fe0*/  BRA.U !UP1, `(.L_x_13) ;  /* 0x0000000109807547 */ /* 0x000fea000b800000 */
[----:B------:R-:W0:Y:S01]  /*0ff0*/  LDCU.128 UR12, c[0x0][0x3a0] ;  /* 0x00007400ff0c77ac */ /* 0x000e220008000c00 */
[----:B------:R-:W-:Y:S02]  /*1000*/  SHF.R.S32.HI R14, RZ, 0x1f, R9 ;  /* 0x0000001fff0e7819 */ /* 0x000fe40000011409 */
[----:B------:R-:W-:Y:S01]  /*1010*/  IADD3 R7, P1, PT, R9, R10, RZ ;  /* 0x0000000a09077210 */ /* 0x000fe20007f3e0ff */
[----:B------:R-:W4:Y:S04]  /*1020*/  LDCU.64 UR10, c[0x0][0x398] ;  /* 0x00007300ff0a77ac */ /* 0x000f280008000a00 */
[----:B------:R-:W-:Y:S02]  /*1030*/  IMAD.X R14, RZ, RZ, R14, P1 ;  /* 0x000000ffff0e7224 */ /* 0x000fe400008e060e */
[----:B------:R-:W-:-:S03]  /*1040*/  IMAD.SHL.U32 R18, R7, 0x4, RZ ;  /* 0x0000000407127824 */ /* 0x000fc600078e00ff */
[----:B------:R-:W-:Y:S02]  /*1050*/  SHF.L.U64.HI R15, R7, 0x2, R14 ;  /* 0x00000002070f7819 */ /* 0x000fe4000001020e */
[----:B0-----:R-:W-:-:S04]  /*1060*/  IADD3 R16, P1, PT, R18, UR12, RZ ;  /* 0x0000000c12107c10 */ /* 0x001fc8000ff3e0ff */
[----:B------:R-:W-:-:S05]  /*1070*/  IADD3.X R17, PT, PT, R15, UR13, RZ, P1, !PT ;  /* 0x0000000d0f117c10 */ /* 0x000fca0008ffe4ff */
[----:B------:R-:W5:Y:S01]  /*1080*/  LDG.E R7, desc[UR8][R16.64] ;  /* 0x0000000810077981 */ /* 0x000f62000c1e1900 */
[----:B------:R-:W-:-:S04]  /*1090*/  IADD3 R14, P2, PT, R18, UR14, RZ ;  /* 0x0000000e120e7c10 */ /* 0x000fc8000ff5e0ff */
[----:B------:R-:W-:Y:S01]  /*10a0*/  IADD3.X R15, PT, PT, R15, UR15, RZ, P2, !PT ;  /* 0x0000000f0f0f7c10 */ /* 0x000fe200097fe4ff */
[----:B-----5:R-:W-:-:S05]  /*10b0*/  IMAD R7, R7, R6, R23 ;  /* 0x0000000607077224 */ /* 0x020fca00078e0217 */
[----:B------:R-:W-:-:S04]  /*10c0*/  IADD3 R19, P1, PT, R8, R7, RZ ;  /* 0x0000000708137210 */ /* 0x000fc80007f3e0ff */
[----:B------:R-:W-:Y:S02]  /*10d0*/  LEA.HI.X.SX32 R20, R7, R11, 0x1, P1 ;  /* 0x0000000b07147211 */ /* 0x000fe400008f0eff */
[----:B----4-:R-:W-:-:S04]  /*10e0*/  LEA R18, P1, R19, UR10, 0x2 ;  /* 0x0000000a13127c11 */ /* 0x010fc8000f8210ff */
[----:B------:R-:W-:Y:S02]  /*10f0*/  LEA.HI.X R19, R19, UR11, R20, 0x2, P1 ;  /* 0x0000000b13137c11 */ /* 0x000fe400088f1414 */
[----:B------:R-:W4:Y:S04]  /*1100*/  LDG.E R20, desc[UR8][R14.64] ;  /* 0x000000080e147981 */ /* 0x000f28000c1e1900 */
[----:B------:R-:W4:Y:S02]  /*1110*/  LDG.E R18, desc[UR8][R18.64] ;  /* 0x0000000812127981 */ /* 0x000f24000c1e1900 */
[----:B----4-:R-:W-:-:S05]  /*1120*/  FFMA R7, R20, R18, R25 ;  /* 0x0000001214077223 */ /* 0x010fca0000000019 */
[----:B------:R0:W-:Y:S04]  /*1130*/  STG.E desc[UR8][R12.64], R7 ;  /* 0x000000070c007986 */ /* 0x0001e8000c101908 */
[----:B------:R-:W4:Y:S02]  /*1140*/  LDG.E R16, desc[UR8][R16.64+0x4] ;  /* 0x0000040810107981 */ /* 0x000f24000c1e1900 */
[----:B----4-:R-:W-:-:S05]  /*1150*/  IMAD R20, R16, R6, R23 ;  /* 0x0000000610147224 */ /* 0x010fca00078e0217 */
[----:B------:R-:W-:-:S04]  /*1160*/  IADD3 R21, P1, PT, R8, R20, RZ ;  /* 0x0000001408157210 */ /* 0x000fc80007f3e0ff */
[----:B------:R-:W-:Y:S02]  /*1170*/  LEA.HI.X.SX32 R22, R20, R11, 0x1, P1 ;  /* 0x0000000b14167211 */ /* 0x000fe400008f0eff */
[----:B------:R-:W-:-:S04]  /*1180*/  LEA R20, P1, R21, UR10, 0x2 ;  /* 0x0000000a15147c11 */ /* 0x000fc8000f8210ff */
[----:B------:R-:W-:Y:S02]  /*1190*/  LEA.HI.X R21, R21, UR11, R22, 0x2, P1 ;  /* 0x0000000b15157c11 */ /* 0x000fe400088f1416 */
[----:B------:R-:W2:Y:S04]  /*11a0*/  LDG.E R22, desc[UR8][R14.64+0x4] ;  /* 0x000004080e167981 */ /* 0x000ea8000c1e1900 */
[----:B------:R-:W2:Y:S01]  /*11b0*/  LDG.E R20, desc[UR8][R20.64] ;  /* 0x0000000814147981 */ /* 0x000ea2000c1e1900 */
[----:B------:R-:W-:Y:S02]  /*11c0*/  VIADD R10, R10, 0x2 ;  /* 0x000000020a0a7836 */ /* 0x000fe40000000000 */
[----:B--23--:R-:W-:-:S05]  /*11d0*/  FFMA R25, R22, R20, R7 ;  /* 0x0000001416197223 */ /* 0x00cfca0000000007 */
[----:B------:R0:W-:Y:S02]  /*11e0*/  STG.E desc[UR8][R12.64], R25 ;  /* 0x000000190c007986 */ /* 0x0001e4000c101908 */
.L_x_13:
[----:B------:R-:W-:Y:S05]  /*11f0*/  @!P0 BRA `(.L_x_11) ;  /* 0x0000000000548947 */ /* 0x000fea0003800000 */
[----:B------:R-:W4:Y:S01]  /*1200*/  LDCU.128 UR12, c[0x0][0x3a0] ;  /* 0x00007400ff0c77ac */ /* 0x000f220008000c00 */
[----:B------:R-:W-:Y:S02]  /*1210*/  IADD3 R10, P0, PT, R9, R10, RZ ;  /* 0x0000000a090a7210 */ /* 0x000fe40007f1e0ff */
[----:B------:R-:W-:Y:S01]  /*1220*/  SHF.R.S32.HI R9, RZ, 0x1f, R9 ;  /* 0x0000001fff097819 */ /* 0x000fe20000011409 */
[----:B------:R-:W5:Y:S02]  /*1230*/  LDCU.64 UR10, c[0x0][0x398] ;  /* 0x00007300ff0a77ac */ /* 0x000f640008000a00 */
[----:B0-----:R-:W-:Y:S02]  /*1240*/  IMAD.SHL.U32 R7, R10, 0x4, RZ ;  /* 0x000000040a077824 */ /* 0x001fe400078e00ff */
[----:B------:R-:W-:-:S05]  /*1250*/  IMAD.X R9, RZ, RZ, R9, P0 ;  /* 0x000000ffff097224 */ /* 0x000fca00000e0609 */
[----:B------:R-:W-:Y:S02]  /*1260*/  SHF.L.U64.HI R16, R10, 0x2, R9 ;  /* 0x000000020a107819 */ /* 0x000fe40000010209 */
[----:B----4-:R-:W-:-:S04]  /*1270*/  IADD3 R14, P0, PT, R7, UR12, RZ ;  /* 0x0000000c070e7c10 */ /* 0x010fc8000ff1e0ff */
[----:B------:R-:W-:-:S05]  /*1280*/  IADD3.X R15, PT, PT, R16, UR13, RZ, P0, !PT ;  /* 0x0000000d100f7c10 */ /* 0x000fca00087fe4ff */
[----:B------:R-:W4:Y:S02]  /*1290*/  LDG.E R14, desc[UR8][R14.64] ;  /* 0x000000080e0e7981 */ /* 0x000f24000c1e1900 */
[----:B----4-:R-:W-:Y:S01]  /*12a0*/  IMAD R23, R14, R6, R23 ;  /* 0x000000060e177224 */ /* 0x010fe200078e0217 */
[----:B------:R-:W-:-:S04]  /*12b0*/  IADD3 R6, P0, PT, R7, UR14, RZ ;  /* 0x0000000e07067c10 */ /* 0x000fc8000ff1e0ff */
[----:B------:R-:W-:Y:S02]  /*12c0*/  IADD3 R9, P1, PT, R8, R23, RZ ;  /* 0x0000001708097210 */ /* 0x000fe40007f3e0ff */
[----:B------:R-:W-:Y:S02]  /*12d0*/  IADD3.X R7, PT, PT, R16, UR15, RZ, P0, !PT ;  /* 0x0000000f10077c10 */ /* 0x000fe400087fe4ff */
[----:B------:R-:W-:Y:S02]  /*12e0*/  LEA.HI.X.SX32 R10, R23, R11, 0x1, P1 ;  /* 0x0000000b170a7211 */ /* 0x000fe400008f0eff */
[C---:B-----5:R-:W-:Y:S01]  /*12f0*/  LEA R8, P1, R9.reuse, UR10, 0x2 ;  /* 0x0000000a09087c11 */ /* 0x060fe2000f8210ff */
[----:B------:R-:W2:Y:S03]  /*1300*/  LDG.E R6, desc[UR8][R6.64] ;  /* 0x0000000806067981 */ /* 0x000ea6000c1e1900 */
[----:B------:R-:W-:-:S05]  /*1310*/  LEA.HI.X R9, R9, UR11, R10, 0x2, P1 ;  /* 0x0000000b09097c11 */ /* 0x000fca00088f140a */
[----:B------:R-:W2:Y:S02]  /*1320*/  LDG.E R8, desc[UR8][R8.64] ;  /* 0x0000000808087981 */ /* 0x000ea4000c1e1900 */
[----:B--23--:R-:W-:-:S05]  /*1330*/  FFMA R25, R6, R8, R25 ;  /* 0x0000000806197223 */ /* 0x00cfca0000000019 */
[----:B------:R4:W-:Y:S02]  /*1340*/  STG.E desc[UR8][R12.64], R25 ;  /* 0x000000190c007986 */ /* 0x0009e4000c101908 */
.L_x_11:
[----:B------:R-:W-:-:S05]  /*1350*/  IMAD.IADD R3, R2, 0x1, R3 ;  /* 0x0000000102037824 */ /* 0x000fca00078e0203 */
[----:B------:R-:W-:-:S13]  /*1360*/  ISETP.GE.AND P0, PT, R3, R0, PT ;  /* 0x000000000300720c */ /* 0x000fda0003f06270 */
[----:B------:R-:W-:Y:S05]  /*1370*/  @!P0 BRA `(.L_x_14) ;  /* 0xffffffec00a48947 */ /* 0x000fea000383ffff */
[----:B-1----:R-:W-:Y:S05]  /*1380*/  EXIT ;  /* 0x000000000000794d */ /* 0x002fea0003800000 */
.L_x_15:
        /* <DEDUP_REMOVED lines=15> */
.L_x_41:


//--------------------- .text._Z26three_interpolate_grad_gpuiiiiPKfPKiS0_Pf --------------------------
	.section	.text._Z26three_interpolate_grad_gpuiiiiPKfPKiS0_Pf,"ax",@progbits
	.align	128
        .global         _Z26three_interpolate_grad_gpuiiiiPKfPKiS0_Pf
        .type           _Z26three_interpolate_grad_gpuiiiiPKfPKiS0_Pf,@function
        .size           _Z26three_interpolate_grad_gpuiiiiPKfPKiS0_Pf,(.L_x_42 - _Z26three_interpolate_grad_gpuiiiiPKfPKiS0_Pf)
        .other          _Z26three_interpolate_grad_gpuiiiiPKfPKiS0_Pf,@"STO_CUDA_ENTRY STV_DEFAULT"
_Z26three_interpolate_grad_gpuiiiiPKfPKiS0_Pf:
.text._Z26three_interpolate_grad_gpuiiiiPKfPKiS0_Pf:
        /* <DEDUP_REMOVED lines=11> */
[C---:B------:R-:W-:Y:S01]  /*00b0*/  IMAD R8, R12.reuse, UR5, RZ ;  /* 0x000000050c087c24 */ /* 0x040fe2000f8e02ff */
[----:B------:R-:W0:Y:S01]  /*00c0*/  LDC R10, c[0x0][0x388] ;  /* 0x0000e200ff0a7b82 */ /* 0x000e220000000800 */
[----:B------:R-:W1:Y:S01]  /*00d0*/  LDCU UR5, c[0x0][0x38c] ;  /* 0x00007180ff0577ac */ /* 0x000e620008000800 */
[C---:B------:R-:W-:Y:S02]  /*00e0*/  ISETP.NE.AND P0, PT, R12.reuse, RZ, PT ;  /* 0x000000ff0c00720c */ /* 0x040fe40003f05270 */
[----:B------:R-:W-:Y:S01]  /*00f0*/  IABS R9, R8 ;  /* 0x0000000800097213 */ /* 0x000fe20000000000 */
[----:B------:R-:W2:Y:S01]  /*0100*/  LDCU UR4, c[0x0][0x370] ;  /* 0x00006e00ff0477ac */ /* 0x000ea20008000800 */
[----:B------:R-:W-:Y:S02]  /*0110*/  LOP3.LUT R13, RZ, R12, RZ, 0x33, !PT ;  /* 0x0000000cff0d7212 */ /* 0x000fe400078e33ff */
[----:B------:R-:W3:Y:S01]  /*0120*/  I2F.RP R4, R9 ;  /* 0x0000000900047306 */ /* 0x000ee20000209400 */
[----:B------:R-:W4:Y:S01]  /*0130*/  LDCU.64 UR6, c[0x0][0x358] ;  /* 0x00006b00ff0677ac */ /* 0x000f220008000a00 */
[----:B-1----:R-:W-:-:S06]  /*0140*/  IMAD R12, R12, UR5, RZ ;  /* 0x000000050c0c7c24 */ /* 0x002fcc000f8e02ff */
[----:B---3--:R-:W1:Y:S01]  /*0150*/  MUFU.RCP R4, R4 ;  /* 0x0000000400047308 */ /* 0x008e620000001000 */
[----:B--2---:R-:W-:Y:S01]  /*0160*/  IMAD R14, R14, UR4, RZ ;  /* 0x000000040e0e7c24 */ /* 0x004fe2000f8e02ff */
[----:B-1----:R-:W-:-:S06]  /*0170*/  IADD3 R2, PT, PT, R4, 0xffffffe, RZ ;  /* 0x0ffffffe04027810 */ /* 0x002fcc0007ffe0ff */
[----:B------:R1:W2:Y:S02]  /*0180*/  F2I.FTZ.U32.TRUNC.NTZ R3, R2 ;  /* 0x0000000200037305 */ /* 0x0002a4000021f000 */
[----:B-1----:R-:W-:Y:S01]  /*0190*/  IMAD.MOV.U32 R2, RZ, RZ, RZ ;  /* 0x000000ffff027224 */ /* 0x002fe200078e00ff */
[----:B--2---:R-:W-:-:S05]  /*01a0*/  IADD3 R6, PT, PT, RZ, -R3, RZ ;  /* 0x80000003ff067210 */ /* 0x004fca0007ffe0ff */
[----:B------:R-:W-:-:S04]  /*01b0*/  IMAD R11, R6, R9, RZ ;  /* 0x00000009060b7224 */ /* 0x000fc800078e02ff */
[----:B0---4-:R-:W-:-:S07]  /*01c0*/  IMAD.HI.U32 R11, R3, R11, R2 ;  /* 0x0000000b030b7227 */ /* 0x011fce00078e0002 */
.L_x_16:
[----:B------:R-:W-:Y:S02]  /*01d0*/  IABS R6, R10 ;  /* 0x0000000a00067213 */ /* 0x000fe40000000000 */
[----:B0-----:R-:W-:Y:S02]  /*01e0*/  IABS R16, R15 ;  /* 0x0000000f00107213 */ /* 0x001fe40000000000 */
[----:B------:R-:W0:Y:S08]  /*01f0*/  I2F.RP R4, R6 ;  /* 0x0000000600047306 */ /* 0x000e300000209400 */
[----:B0-----:R-:W0:Y:S02]  /*0200*/  MUFU.RCP R4, R4 ;  /* 0x0000000400047308 */ /* 0x001e240000001000 */
[----:B0-----:R-:W-:-:S06]  /*0210*/  IADD3 R2, PT, PT, R4, 0xffffffe, RZ ;  /* 0x0ffffffe04027810 */ /* 0x001fcc0007ffe0ff */
[----:B------:R0:W1:Y:S02]  /*0220*/  F2I.FTZ.U32.TRUNC.NTZ R3, R2 ;  /* 0x0000000200037305 */ /* 0x000064000021f000 */
[----:B0-----:R-:W-:Y:S01]  /*0230*/  IMAD.MOV.U32 R2, RZ, RZ, RZ ;  /* 0x000000ffff027224 */ /* 0x001fe200078e00ff */
[----:B-1----:R-:W-:-:S05]  /*0240*/  IADD3 R5, PT, PT, RZ, -R3, RZ ;  /* 0x80000003ff057210 */ /* 0x002fca0007ffe0ff */
[----:B------:R-:W-:-:S04]  /*0250*/  IMAD R5, R5, R6, RZ ;  /* 0x0000000605057224 */ /* 0x000fc800078e02ff */
[----:B------:R-:W-:Y:S01]  /*0260*/  IMAD.HI.U32 R3, R3, R5, R2 ;  /* 0x0000000503037227 */ /* 0x000fe200078e0002 */
[----:B------:R-:W-:Y:S01]  /*0270*/  LOP3.LUT R2, R15, R10, RZ, 0x3c, !PT ;  /* 0x0000000a0f027212 */ /* 0x000fe200078e3cff */
[----:B------:R-:W0:Y:S03]  /*0280*/  LDC.64 R4, c[0x0][0x390] ;  /* 0x0000e400ff047b82 */ /* 0x000e260000000a00 */
[----:B------:R-:W-:Y:S01]  /*0290*/  ISETP.GE.AND P3, PT, R2, RZ, PT ;  /* 0x000000ff0200720c */ /* 0x000fe20003f66270 */
[----:B------:R-:W-:-:S05]  /*02a0*/  IMAD.HI.U32 R17, R3, R16, RZ ;  /* 0x0000001003117227 */ /* 0x000fca00078e00ff */
[----:B------:R-:W-:-:S05]  /*02b0*/  IADD3 R3, PT, PT, -R17, RZ, RZ ;  /* 0x000000ff11037210 */ /* 0x000fca0007ffe1ff */
[----:B------:R-:W-:-:S05]  /*02c0*/  IMAD R3, R6, R3, R16 ;  /* 0x0000000306037224 */ /* 0x000fca00078e0210 */
[----:B------:R-:W-:Y:S01]  /*02d0*/  ISETP.GT.U32.AND P2, PT, R6, R3, PT ;  /* 0x000000030600720c */ /* 0x000fe20003f44070 */
[----:B0-----:R-:W-:-:S05]  /*02e0*/  IMAD.WIDE R4, R15, 0x4, R4 ;  /* 0x000000040f047825 */ /* 0x001fca00078e0204 */
[----:B------:R-:W2:Y:S07]  /*02f0*/  LDG.E R19, desc[UR6][R4.64] ;  /* 0x0000000604137981 */ /* 0x000eae000c1e1900 */
[----:B------:R-:W-:Y:S01]  /*0300*/  @!P2 IADD3 R3, PT, PT, R3, -R6, RZ ;  /* 0x800000060303a210 */ /* 0x000fe20007ffe0ff */
[----:B------:R-:W-:-:S03]  /*0310*/  @!P2 VIADD R17, R17, 0x1 ;  /* 0x000000011111a836 */ /* 0x000fc60000000000 */
[----:B------:R-:W-:Y:S02]  /*0320*/  ISETP.GE.U32.AND P1, PT, R3, R6, PT ;  /* 0x000000060300720c */ /* 0x000fe40003f26070 */
[----:B------:R-:W0:Y:S08]  /*0330*/  LDC.64 R2, c[0x0][0x398] ;  /* 0x0000e600ff027b82 */ /* 0x000e300000000a00 */
[----:B------:R-:W1:Y:S03]  /*0340*/  LDC.64 R6, c[0x0][0x3a0] ;  /* 0x0000e800ff067b82 */ /* 0x000e660000000a00 */
[----:B------:R-:W-:-:S04]  /*0350*/  @P1 IADD3 R17, PT, PT, R17, 0x1, RZ ;  /* 0x0000000111111810 */ /* 0x000fc80007ffe0ff */
[----:B------:R-:W-:-:S04]  /*0360*/  @!P3 IADD3 R17, PT, PT, -R17, RZ, RZ ;  /* 0x000000ff1111b210 */ /* 0x000fc80007ffe1ff */
[----:B------:R-:W-:-:S05]  /*0370*/  SEL R18, R13, R17, !P0 ;  /* 0x000000110d127207 */ /* 0x000fca0004000000 */
[----:B------:R-:W-:-:S04]  /*0380*/  IMAD R17, R18, 0x3, RZ ;  /* 0x0000000312117824 */ /* 0x000fc800078e02ff */
[----:B0-----:R-:W-:-:S04]  /*0390*/  IMAD.WIDE R2, R17, 0x4, R2 ;  /* 0x0000000411027825 */ /* 0x001fc800078e0202 */
[----:B-1----:R-:W-:Y:S01]  /*03a0*/  IMAD.WIDE R6, R17, 0x4, R6 ;  /* 0x0000000411067825 */ /* 0x002fe200078e0206 */
[----:B------:R-:W3:Y:S04]  /*03b0*/  LDG.E R22, desc[UR6][R2.64] ;  /* 0x0000000602167981 */ /* 0x000ee8000c1e1900 */
[----:B------:R-:W2:Y:S01]  /*03c0*/  LDG.E R20, desc[UR6][R6.64] ;  /* 0x0000000606147981 */ /* 0x000ea2000c1e1900 */
[----:B------:R-:W-:Y:S01]  /*03d0*/  IABS R17, R8 ;  /* 0x0000000800117213 */ /* 0x000fe20000000000 */
[----:B------:R-:W-:Y:S02]  /*03e0*/  IMAD.HI.U32 R21, R11, R16, RZ ;  /* 0x000000100b157227 */ /* 0x000fe400078e00ff */
[----:B------:R-:W4:Y:S02]  /*03f0*/  LDG.E R24, desc[UR6][R6.64+0x4] ;  /* 0x0000040606187981 */ /* 0x000f24000c1e1900 */
[----:B------:R-:W-:-:S02]  /*0400*/  IMAD.MOV R17, RZ, RZ, -R17 ;  /* 0x000000ffff117224 */ /* 0x000fc400078e0a11 */
[----:B------:R-:W5:Y:S02]  /*0410*/  LDG.E R25, desc[UR6][R2.64+0x8] ;  /* 0x0000080602197981 */ /* 0x000f64000c1e1900 */
[----:B------:R-:W-:-:S05]  /*0420*/  IMAD R16, R21, R17, R16 ;  /* 0x0000001115107224 */ /* 0x000fca00078e0210 */
[----:B------:R-:W-:Y:S02]  /*0430*/  ISETP.GT.U32.AND P3, PT, R9, R16, PT ;  /* 0x000000100900720c */ /* 0x000fe40003f64070 */
[----:B------:R-:W-:-:S11]  /*0440*/  IABS R17, R8 ;  /* 0x0000000800117213 */ /* 0x000fd60000000000 */
[----:B------:R-:W-:-:S04]  /*0450*/  @!P3 IADD3 R16, PT, PT, R16, -R17, RZ ;  /* 0x800000111010b210 */ /* 0x000fc80007ffe0ff */
[----:B------:R-:W-:Y:S02]  /*0460*/  ISETP.GE.U32.AND P1, PT, R16, R9, PT ;  /* 0x000000091000720c */ /* 0x000fe40003f26070 */
[----:B------:R-:W-:Y:S02]  /*0470*/  LOP3.LUT R16, R15, R8, RZ, 0x3c, !PT ;  /* 0x000000080f107212 */ /* 0x000fe400078e3cff */
[----:B------:R-:W-:Y:S02]  /*0480*/  @!P3 IADD3 R21, PT, PT, R21, 0x1, RZ ;  /* 0x000000011515b810 */ /* 0x000fe40007ffe0ff */
[----:B------:R-:W-:Y:S02]  /*0490*/  ISETP.GE.AND P2, PT, R16, RZ, PT ;  /* 0x000000ff1000720c */ /* 0x000fe40003f46270 */
[----:B------:R-:W0:Y:S01]  /*04a0*/  LDC.64 R16, c[0x0][0x3a8] ;  /* 0x0000ea00ff107b82 */ /* 0x000e220000000a00 */
[----:B------:R-:W-:-:S04]  /*04b0*/  ISETP.NE.AND P3, PT, R8, RZ, PT ;  /* 0x000000ff0800720c */ /* 0x000fc80003f65270 */
[----:B------:R-:W-:-:S05]  /*04c0*/  @P1 IADD3 R21, PT, PT, R21, 0x1, RZ ;  /* 0x0000000115151810 */ /* 0x000fca0007ffe0ff */
[----:B------:R-:W-:Y:S01]  /*04d0*/  IMAD.MOV.U32 R23, RZ, RZ, R21 ;  /* 0x000000ffff177224 */ /* 0x000fe200078e0015 */
[----:B------:R-:W-:-:S04]  /*04e0*/  IADD3 R21, PT, PT, -R18, RZ, RZ ;  /* 0x000000ff12157210 */ /* 0x000fc80007ffe1ff */
[----:B------:R-:W-:Y:S02]  /*04f0*/  @!P2 IADD3 R23, PT, PT, -R23, RZ, RZ ;  /* 0x000000ff1717a210 */ /* 0x000fe40007ffe1ff */
[----:B------:R-:W-:Y:S01]  /*0500*/  @!P3 LOP3.LUT R23, RZ, R8, RZ, 0x33, !PT ;  /* 0x00000008ff17b212 */ /* 0x000fe200078e33ff */
[----:B------:R-:W-:-:S04]  /*0510*/  IMAD R21, R10, R21, R15 ;  /* 0x000000150a157224 */ /* 0x000fc800078e020f */
[----:B------:R-:W-:-:S04]  /*0520*/  IMAD R23, R12, R23, RZ ;  /* 0x000000170c177224 */ /* 0x000fc800078e02ff */
[----:B0-----:R-:W-:-:S04]  /*0530*/  IMAD.WIDE R16, R23, 0x4, R16 ;  /* 0x0000000417107825 */ /* 0x001fc800078e0210 */
[-C--:B---3--:R-:W-:Y:S02]  /*0540*/  IMAD R23, R22, R10.reuse, R21 ;  /* 0x0000000a16177224 */ /* 0x088fe400078e0215 */
[----:B------:R-:W3:Y:S01]  /*0550*/  LDG.E R22, desc[UR6][R2.64+0x4] ;  /* 0x0000040602167981 */ /* 0x000ee2000c1e1900 */
[----:B--2---:R-:W-:Y:S01]  /*0560*/  FMUL R27, R20, R19 ;  /* 0x00000013141b7220 */ /* 0x004fe20000400000 */
[----:B------:R-:W-:Y:S02]  /*0570*/  IMAD.WIDE R18, R23, 0x4, R16 ;  /* 0x0000000417127825 */ /* 0x000fe400078e0210 */
[----:B------:R-:W2:Y:S04]  /*0580*/  LDG.E R20, desc[UR6][R6.64+0x8] ;  /* 0x0000080606147981 */ /* 0x000ea8000c1e1900 */
[----:B------:R0:W-:Y:S04]  /*0590*/  REDG.E.ADD.F32.FTZ.RN.STRONG.GPU desc[UR6][R18.64], R27 ;  /* 0x0000001b120079a6 */ /* 0x0001e8000c12f306 */
[----:B------:R-:W4:Y:S01]  /*05a0*/  LDG.E R29, desc[UR6][R4.64] ;  /* 0x00000006041d7981 */ /* 0x000f22000c1e1900 */
[----:B---3--:R-:W-:-:S04]  /*05b0*/  IMAD R23, R22, R10, R21 ;  /* 0x0000000a16177224 */ /* 0x008fc800078e0215 */
[----:B------:R-:W-:-:S04]  /*05c0*/  IMAD.WIDE R22, R23, 0x4, R16 ;  /* 0x0000000417167825 */ /* 0x000fc800078e0210 */
[----:B----4-:R-:W-:-:S05]  /*05d0*/  FMUL R29, R24, R29 ;  /* 0x0000001d181d7220 */ /* 0x010fca0000400000 */
[----:B------:R0:W-:Y:S04]  /*05e0*/  REDG.E.ADD.F32.FTZ.RN.STRONG.GPU desc[UR6][R22.64], R29 ;  /* 0x0000001d160079a6 */ /* 0x0001e8000c12f306 */
[----:B------:R-:W2:Y:S01]  /*05f0*/  LDG.E R24, desc[UR6][R4.64] ;  /* 0x0000000604187981 */ /* 0x000ea2000c1e1900 */
[----:B------:R-:W-:Y:S01]  /*0600*/  IADD3 R15, PT, PT, R14, R15, RZ ;  /* 0x0000000f0e0f7210 */ /* 0x000fe20007ffe0ff */
[----:B-----5:R-:W-:-:S03]  /*0610*/  IMAD R25, R25, R10, R21 ;  /* 0x0000000a19197224 */ /* 0x020fc600078e0215 */
[----:B------:R-:W-:Y:S01]  /*0620*/  ISETP.GE.AND P1, PT, R15, R0, PT ;  /* 0x000000000f00720c */ /* 0x000fe20003f26270 */
[----:B------:R-:W-:-:S04]  /*0630*/  IMAD.WIDE R16, R25, 0x4, R16 ;  /* 0x0000000419107825 */ /* 0x000fc800078e0210 */
[----:B--2---:R-:W-:-:S05]  /*0640*/  FMUL R7, R20, R24 ;  /* 0x0000001814077220 */ /* 0x004fca0000400000 */
[----:B------:R0:W-:Y:S03]  /*0650*/  REDG.E.ADD.F32.FTZ.RN.STRONG.GPU desc[UR6][R16.64], R7 ;  /* 0x00000007100079a6 */ /* 0x0001e6000c12f306 */
[----:B------:R-:W-:Y:S05]  /*0660*/  @!P1 BRA `(.L_x_16) ;  /* 0xfffffff800d89947 */ /* 0x000fea000383ffff */
[----:B------:R-:W-:Y:S05]  /*0670*/  EXIT ;  /* 0x000000000000794d */ /* 0x000fea0003800000 */
.L_x_17:
        /* <DEDUP_REMOVED lines=16> */
.L_x_42:


//--------------------- .text._Z21three_interpolate_gpuiiiiPKfPKiS0_Pf --------------------------
	.section	.text._Z21three_interpolate_gpuiiiiPKfPKiS0_Pf,"ax",@progbits
	.align	128
        .global         _Z21three_interpolate_gpuiiiiPKfPKiS0_Pf
        .type           _Z21three_interpolate_gpuiiiiPKfPKiS0_Pf,@function
        .size           _Z21three_interpolate_gpuiiiiPKfPKiS0_Pf,(.L_x_43 - _Z21three_interpolate_gpuiiiiPKfPKiS0_Pf)
        .other          _Z21three_interpolate_gpuiiiiPKfPKiS0_Pf,@"STO_CUDA_ENTRY STV_DEFAULT"
_Z21three_interpolate_gpuiiiiPKfPKiS0_Pf:
.text._Z21three_interpolate_gpuiiiiPKfPKiS0_Pf:
        /* <DEDUP_REMOVED lines=11> */
[C---:B------:R-:W-:Y:S01]  /*00b0*/  IMAD R14, R6.reuse, R7, RZ ;  /* 0x00000007060e7224 */ /* 0x040fe200078e02ff */
[----:B------:R-:W0:Y:S01]  /*00c0*/  LDC R16, c[0x0][0x388] ;  /* 0x0000e200ff107b82 */ /* 0x000e220000000800 */
[----:B------:R-:W1:Y:S01]  /*00d0*/  LDCU UR5, c[0x0][0x384] ;  /* 0x00007080ff0577ac */ /* 0x000e620008000800 */
[C---:B------:R-:W-:Y:S02]  /*00e0*/  ISETP.NE.AND P0, PT, R6.reuse, RZ, PT ;  /* 0x000000ff0600720c */ /* 0x040fe40003f05270 */
[----:B------:R-:W-:Y:S01]  /*00f0*/  IABS R15, R14 ;  /* 0x0000000e000f7213 */ /* 0x000fe20000000000 */
[----:B------:R-:W2:Y:S01]  /*0100*/  LDCU UR4, c[0x0][0x370] ;  /* 0x00006e00ff0477ac */ /* 0x000ea20008000800 */
[----:B------:R-:W-:Y:S02]  /*0110*/  LOP3.LUT R18, RZ, R6, RZ, 0x33, !PT ;  /* 0x00000006ff127212 */ /* 0x000fe400078e33ff */
[----:B------:R-:W3:Y:S01]  /*0120*/  I2F.RP R7, R15 ;  /* 0x0000000f00077306 */ /* 0x000ee20000209400 */
[----:B------:R-:W4:Y:S01]  /*0130*/  LDC.64 R4, c[0x0][0x390] ;  /* 0x0000e400ff047b82 */ /* 0x000f220000000a00 */
[----:B------:R-:W0:Y:S07]  /*0140*/  LDCU.64 UR6, c[0x0][0x358] ;  /* 0x00006b00ff0677ac */ /* 0x000e2e0008000a00 */
[----:B------:R-:W0:Y:S01]  /*0150*/  LDC.64 R2, c[0x0][0x398] ;  /* 0x0000e600ff027b82 */ /* 0x000e220000000a00 */
[----:B-1----:R-:W-:Y:S01]  /*0160*/  IMAD R19, R6, UR5, RZ ;  /* 0x0000000506137c24 */ /* 0x002fe2000f8e02ff */
[----:B---3--:R-:W1:Y:S01]  /*0170*/  MUFU.RCP R7, R7 ;  /* 0x0000000700077308 */ /* 0x008e620000001000 */
[----:B--2---:R-:W-:Y:S01]  /*0180*/  IMAD R20, R20, UR4, RZ ;  /* 0x0000000414147c24 */ /* 0x004fe2000f8e02ff */
[----:B-1----:R-:W-:-:S06]  /*0190*/  IADD3 R8, PT, PT, R7, 0xffffffe, RZ ;  /* 0x0ffffffe07087810 */ /* 0x002fcc0007ffe0ff */
[----:B------:R1:W2:Y:S02]  /*01a0*/  F2I.FTZ.U32.TRUNC.NTZ R9, R8 ;  /* 0x0000000800097305 */ /* 0x0002a4000021f000 */
[----:B-1----:R-:W-:Y:S01]  /*01b0*/  HFMA2 R8, -RZ, RZ, 0, 0 ;  /* 0x00000000ff087431 */ /* 0x002fe200000001ff */
[----:B--2---:R-:W-:-:S05]  /*01c0*/  IADD3 R10, PT, PT, RZ, -R9, RZ ;  /* 0x80000009ff0a7210 */ /* 0x004fca0007ffe0ff */
[----:B------:R-:W-:-:S04]  /*01d0*/  IMAD R17, R10, R15, RZ ;  /* 0x0000000f0a117224 */ /* 0x000fc800078e02ff */
[----:B0---4-:R-:W-:-:S07]  /*01e0*/  IMAD.HI.U32 R17, R9, R17, R8 ;  /* 0x0000001109117227 */ /* 0x011fce00078e0008 */
.L_x_18:
[----:B------:R-:W-:Y:S02]  /*01f0*/  IABS R10, R16 ;  /* 0x00000010000a7213 */ /* 0x000fe40000000000 */
[----:B------:R-:W-:Y:S02]  /*0200*/  IABS R8, R21 ;  /* 0x0000001500087213 */ /* 0x000fe40000000000 */
[----:B0-----:R-:W0:Y:S08]  /*0210*/  I2F.RP R9, R10 ;  /* 0x0000000a00097306 */ /* 0x001e300000209400 */
[----:B0-----:R-:W0:Y:S02]  /*0220*/  MUFU.RCP R9, R9 ;  /* 0x0000000900097308 */ /* 0x001e240000001000 */
[----:B0-----:R-:W-:-:S06]  /*0230*/  VIADD R6, R9, 0xffffffe ;  /* 0x0ffffffe09067836 */ /* 0x001fcc0000000000 */
[----:B------:R0:W1:Y:S02]  /*0240*/  F2I.FTZ.U32.TRUNC.NTZ R7, R6 ;  /* 0x0000000600077305 */ /* 0x000064000021f000 */
[----:B0-----:R-:W-:Y:S02]  /*0250*/  MOV R6, RZ ;  /* 0x000000ff00067202 */ /* 0x001fe40000000f00 */
[----:B-1----:R-:W-:-:S05]  /*0260*/  IADD3 R11, PT, PT, RZ, -R7, RZ ;  /* 0x80000007ff0b7210 */ /* 0x002fca0007ffe0ff */
[----:B------:R-:W-:-:S04]  /*0270*/  IMAD R11, R11, R10, RZ ;  /* 0x0000000a0b0b7224 */ /* 0x000fc800078e02ff */
[----:B------:R-:W-:Y:S01]  /*0280*/  IMAD.HI.U32 R7, R7, R11, R6 ;  /* 0x0000000b07077227 */ /* 0x000fe200078e0006 */
[----:B------:R-:W-:-:S04]  /*0290*/  LOP3.LUT R6, R21, R16, RZ, 0x3c, !PT ;  /* 0x0000001015067212 */ /* 0x000fc800078e3cff */
[----:B------:R-:W-:Y:S01]  /*02a0*/  ISETP.GE.AND P3, PT, R6, RZ, PT ;  /* 0x000000ff0600720c */ /* 0x000fe20003f66270 */
[----:B------:R-:W-:-:S04]  /*02b0*/  IMAD.HI.U32 R7, R7, R8, RZ ;  /* 0x0000000807077227 */ /* 0x000fc800078e00ff */
[----:B------:R-:W-:-:S04]  /*02c0*/  IMAD.MOV R9, RZ, RZ, -R7 ;  /* 0x000000ffff097224 */ /* 0x000fc800078e0a07 */
[----:B------:R-:W-:-:S05]  /*02d0*/  IMAD R9, R10, R9, R8 ;  /* 0x000000090a097224 */ /* 0x000fca00078e0208 */
[----:B------:R-:W-:-:S13]  /*02e0*/  ISETP.GT.U32.AND P2, PT, R10, R9, PT ;  /* 0x000000090a00720c */ /* 0x000fda0003f44070 */
[-C--:B------:R-:W-:Y:S02]  /*02f0*/  @!P2 IADD3 R9, PT, PT, R9, -R10.reuse, RZ ;  /* 0x8000000a0909a210 */ /* 0x080fe40007ffe0ff */
[----:B------:R-:W-:Y:S02]  /*0300*/  @!P2 IADD3 R7, PT, PT, R7, 0x1, RZ ;  /* 0x000000010707a810 */ /* 0x000fe40007ffe0ff */
[----:B------:R-:W-:-:S13]  /*0310*/  ISETP.GE.U32.AND P1, PT, R9, R10, PT ;  /* 0x0000000a0900720c */ /* 0x000fda0003f26070 */
[----:B------:R-:W-:-:S05]  /*0320*/  @P1 IADD3 R7, PT, PT, R7, 0x1, RZ ;  /* 0x0000000107071810 */ /* 0x000fca0007ffe0ff */
[----:B------:R-:W-:-:S05]  /*0330*/  @!P3 IMAD.MOV R7, RZ, RZ, -R7 ;  /* 0x000000ffff07b224 */ /* 0x000fca00078e0a07 */
[----:B------:R-:W-:-:S05]  /*0340*/  SEL R12, R18, R7, !P0 ;  /* 0x00000007120c7207 */ /* 0x000fca0004000000 */
[----:B------:R-:W-:-:S04]  /*0350*/  IMAD R23, R12, 0x3, RZ ;  /* 0x000000030c177824 */ /* 0x000fc800078e02ff */
[----:B------:R-:W-:-:S05]  /*0360*/  IMAD.WIDE R6, R23, 0x4, R2 ;  /* 0x0000000417067825 */ /* 0x000fca00078e0202 */
[----:B------:R-:W2:Y:S04]  /*0370*/  LDG.E R25, desc[UR6][R6.64+0x4] ;  /* 0x0000040606197981 */ /* 0x000ea8000c1e1900 */
[----:B------:R-:W3:Y:S04]  /*0380*/  LDG.E R9, desc[UR6][R6.64] ;  /* 0x0000000606097981 */ /* 0x000ee8000c1e1900 */
[----:B------:R0:W4:Y:S01]  /*0390*/  LDG.E R13, desc[UR6][R6.64+0x8] ;  /* 0x00000806060d7981 */ /* 0x000122000c1e1900 */
[----:B------:R-:W-:Y:S01]  /*03a0*/  IABS R10, R14 ;  /* 0x0000000e000a7213 */ /* 0x000fe20000000000 */
[----:B------:R-:W-:Y:S01]  /*03b0*/  IMAD.HI.U32 R27, R17, R8, RZ ;  /* 0x00000008111b7227 */ /* 0x000fe200078e00ff */
[----:B------:R-:W-:-:S02]  /*03c0*/  IABS R11, R14 ;  /* 0x0000000e000b7213 */ /* 0x000fc40000000000 */
[----:B------:R-:W-:Y:S02]  /*03d0*/  IADD3 R10, PT, PT, RZ, -R10, RZ ;  /* 0x8000000aff0a7210 */ /* 0x000fe40007ffe0ff */
[----:B------:R-:W-:-:S03]  /*03e0*/  IADD3 R12, PT, PT, -R12, RZ, RZ ;  /* 0x000000ff0c0c7210 */ /* 0x000fc60007ffe1ff */
[----:B------:R-:W-:Y:S01]  /*03f0*/  IMAD R8, R27, R10, R8 ;  /* 0x0000000a1b087224 */ /* 0x000fe200078e0208 */
[----:B0-----:R-:W-:Y:S01]  /*0400*/  LOP3.LUT R6, R21, R14, RZ, 0x3c, !PT ;  /* 0x0000000e15067212 */ /* 0x001fe200078e3cff */
[----:B------:R-:W-:-:S03]  /*0410*/  IMAD R12, R16, R12, R21 ;  /* 0x0000000c100c7224 */ /* 0x000fc600078e0215 */
[----:B------:R-:W-:Y:S02]  /*0420*/  ISETP.GT.U32.AND P3, PT, R15, R8, PT ;  /* 0x000000080f00720c */ /* 0x000fe40003f64070 */
[----:B------:R-:W-:-:S11]  /*0430*/  ISETP.GE.AND P2, PT, R6, RZ, PT ;  /* 0x000000ff0600720c */ /* 0x000fd60003f46270 */
[----:B------:R-:W-:Y:S02]  /*0440*/  @!P3 IADD3 R8, PT, PT, R8, -R11, RZ ;  /* 0x8000000b0808b210 */ /* 0x000fe40007ffe0ff */
[----:B------:R-:W-:Y:S01]  /*0450*/  @!P3 IADD3 R27, PT, PT, R27, 0x1, RZ ;  /* 0x000000011b1bb810 */ /* 0x000fe20007ffe0ff */
[----:B------:R-:W0:Y:S01]  /*0460*/  LDC.64 R10, c[0x0][0x3a0] ;  /* 0x0000e800ff0a7b82 */ /* 0x000e220000000a00 */
[----:B------:R-:W-:Y:S02]  /*0470*/  ISETP.GE.U32.AND P1, PT, R8, R15, PT ;  /* 0x0000000f0800720c */ /* 0x000fe40003f26070 */
[----:B------:R-:W-:-:S11]  /*0480*/  ISETP.NE.AND P3, PT, R14, RZ, PT ;  /* 0x000000ff0e00720c */ /* 0x000fd60003f65270 */
[----:B------:R-:W-:-:S05]  /*0490*/  @P1 VIADD R27, R27, 0x1 ;  /* 0x000000011b1b1836 */ /* 0x000fca0000000000 */
[----:B------:R-:W-:Y:S02]  /*04a0*/  @!P2 IADD3 R27, PT, PT, -R27, RZ, RZ ;  /* 0x000000ff1b1ba210 */ /* 0x000fe40007ffe1ff */
[----:B------:R-:W-:Y:S01]  /*04b0*/  @!P3 LOP3.LUT R27, RZ, R14, RZ, 0x33, !PT ;  /* 0x0000000eff1bb212 */ /* 0x000fe200078e33ff */
[----:B0-----:R-:W-:-:S04]  /*04c0*/  IMAD.WIDE R10, R23, 0x4, R10 ;  /* 0x00000004170a7825 */ /* 0x001fc800078e020a */
[----:B------:R-:W-:Y:S01]  /*04d0*/  IMAD R7, R19, R27, RZ ;  /* 0x0000001b13077224 */ /* 0x000fe200078e02ff */
[----:B------:R-:W5:Y:S03]  /*04e0*/  LDG.E R24, desc[UR6][R10.64] ;  /* 0x000000060a187981 */ /* 0x000f66000c1e1900 */
[----:B------:R-:W-:Y:S01]  /*04f0*/  IMAD.WIDE R6, R7, 0x4, R4 ;  /* 0x0000000407067825 */ /* 0x000fe200078e0204 */
[----:B------:R-:W5:Y:S03]  /*0500*/  LDG.E R26, desc[UR6][R10.64+0x8] ;  /* 0x000008060a1a7981 */ /* 0x000f66000c1e1900 */
[-CC-:B--2---:R-:W-:Y:S02]  /*0510*/  IMAD R27, R25, R16.reuse, R12.reuse ;  /* 0x00000010191b7224 */ /* 0x184fe400078e020c */
[----:B---3--:R-:W-:-:S02]  /*0520*/  IMAD R25, R9, R16, R12 ;  /* 0x0000001009197224 */ /* 0x008fc400078e020c */
[----:B------:R-:W-:-:S04]  /*0530*/  IMAD.WIDE R8, R27, 0x4, R6 ;  /* 0x000000041b087825 */ /* 0x000fc800078e0206 */
[----:B----4-:R-:W-:Y:S02]  /*0540*/  IMAD R23, R13, R16, R12 ;  /* 0x000000100d177224 */ /* 0x010fe400078e020c */
[--C-:B------:R-:W-:Y:S01]  /*0550*/  IMAD.WIDE R12, R25, 0x4, R6.reuse ;  /* 0x00000004190c7825 */ /* 0x100fe200078e0206 */
[----:B------:R-:W2:Y:S04]  /*0560*/  LDG.E R8, desc[UR6][R8.64] ;  /* 0x0000000608087981 */ /* 0x000ea8000c1e1900 */
[----:B------:R-:W2:Y:S01]  /*0570*/  LDG.E R25, desc[UR6][R10.64+0x4] ;  /* 0x000004060a197981 */ /* 0x000ea2000c1e1900 */
[----:B------:R-:W-:Y:S02]  /*0580*/  IMAD.WIDE R6, R23, 0x4, R6 ;  /* 0x0000000417067825 */ /* 0x000fe400078e0206 */
[----:B------:R-:W0:Y:S01]  /*0590*/  LDC.64 R22, c[0x0][0x3a8] ;  /* 0x0000ea00ff167b82 */ /* 0x000e220000000a00 */
[----:B------:R-:W5:Y:S04]  /*05a0*/  LDG.E R13, desc[UR6][R12.64] ;  /* 0x000000060c0d7981 */ /* 0x000f68000c1e1900 */
[----:B------:R-:W3:Y:S01]  /*05b0*/  LDG.E R7, desc[UR6][R6.64] ;  /* 0x0000000606077981 */ /* 0x000ee2000c1e1900 */
[----:B0-----:R-:W-:Y:S01]  /*05c0*/  IMAD.WIDE R22, R21, 0x4, R22 ;  /* 0x0000000415167825 */ /* 0x001fe200078e0216 */
[----:B------:R-:W-:-:S04]  /*05d0*/  IADD3 R21, PT, PT, R20, R21, RZ ;  /* 0x0000001514157210 */ /* 0x000fc80007ffe0ff */
[----:B------:R-:W-:Y:S01]  /*05e0*/  ISETP.GE.AND P1, PT, R21, R0, PT ;  /* 0x000000001500720c */ /* 0x000fe20003f26270 */
[----:B--2---:R-:W-:-:S04]  /*05f0*/  FMUL R25, R25, R8 ;  /* 0x0000000819197220 */ /* 0x004fc80000400000 */
[----:B-----5:R-:W-:-:S04]  /*0600*/  FFMA R25, R24, R13, R25 ;  /* 0x0000000d18197223 */ /* 0x020fc80000000019 */
[----:B---3--:R-:W-:-:S05]  /*0610*/  FFMA R25, R26, R7, R25 ;  /* 0x000000071a197223 */ /* 0x008fca0000000019 */
[----:B------:R0:W-:Y:S01]  /*0620*/  STG.E desc[UR6][R22.64], R25 ;  /* 0x0000001916007986 */ /* 0x0001e2000c101906 */
[----:B------:R-:W-:Y:S05]  /*0630*/  @!P1 BRA `(.L_x_18) ;  /* 0xfffffff800ec9947 */ /* 0x000fea000383ffff */
[----:B------:R-:W-:Y:S05]  /*0640*/  EXIT ;  /* 0x000000000000794d */ /* 0x000fea0003800000 */
.L_x_19:
        /* <DEDUP_REMOVED lines=11> */
.L_x_43:


//--------------------- .text._Z12three_nn_gpuiiiPKfS0_PfPi --------------------------
	.section	.text._Z12three_nn_gpuiiiPKfS0_PfPi,"ax",@progbits
	.align	128
        .global         _Z12three_nn_gpuiiiPKfS0_PfPi
        .type           _Z12three_nn_gpuiiiPKfS0_PfPi,@function
        .size           _Z12three_nn_gpuiiiPKfS0_PfPi,(.L_x_44 - _Z12three_nn_gpuiiiPKfS0_PfPi)
        .other          _Z12three_nn_gpuiiiPKfS0_PfPi,@"STO_CUDA_ENTRY STV_DEFAULT"
_Z12three_nn_gpuiiiPKfS0_PfPi:
.text._Z12three_nn_gpuiiiPKfS0_PfPi:
[----:B------:R-:W-:Y:S01]  /*0000*/  LDC R1, c[0x0][0x37c] ;  /* 0x0000df00ff017b82 */ /* 0x000fe20000000800 */
[----:B------:R-:W0:Y:S07]  /*0010*/  S2R R0, SR_TID.X ;  /* 0x0000000000007919 */ /* 0x000e2e0000002100 */
[----:B------:R-:W0:Y:S01]  /*0020*/  S2UR UR6, SR_CTAID.X ;  /* 0x00000000000679c3 */ /* 0x000e220000002500 */
[----:B------:R-:W1:Y:S07]  /*0030*/  LDCU.64 UR4, c[0x0][0x380] ;  /* 0x00007000ff0477ac */ /* 0x000e6e0008000a00 */
[----:B------:R-:W0:Y:S01]  /*0040*/  LDC R19, c[0x0][0x360] ;  /* 0x0000d800ff137b82 */ /* 0x000e220000000800 */
[----:B-1----:R-:W-:Y:S01]  /*0050*/  UIMAD UR4, UR5, UR4, URZ ;  /* 0x00000004050472a4 */ /* 0x002fe2000f8e02ff */
[----:B0-----:R-:W-:-:S05]  /*0060*/  IMAD R0, R19, UR6, R0 ;  /* 0x0000000613007c24 */ /* 0x001fca000f8e0200 */
[----:B------:R-:W-:-:S13]  /*0070*/  ISETP.GE.AND P0, PT, R0, UR4, PT ;  /* 0x0000000400007c0c */ /* 0x000fda000bf06270 */
[----:B------:R-:W-:Y:S05]  /*0080*/  @P0 EXIT ;  /* 0x000000000000094d */ /* 0x000fea0003800000 */
[----:B------:R-:W0:Y:S01]  /*0090*/  LDCU UR5, c[0x0][0x388] ;  /* 0x00007100ff0577ac */ /* 0x000e220008000800 */
[----:B------:R-:W1:Y:S01]  /*00a0*/  LDC.64 R6, c[0x0][0x3a0] ;  /* 0x0000e800ff067b82 */ /* 0x000e620000000a00 */
[----:B------:R-:W2:Y:S01]  /*00b0*/  LDCU UR6, c[0x0][0x370] ;  /* 0x00006e00ff0677ac */ /* 0x000ea20008000800 */
[----:B------:R-:W3:Y:S06]  /*00c0*/  LDCU.64 UR10, c[0x0][0x358] ;  /* 0x00006b00ff0a77ac */ /* 0x000eec0008000a00 */
[----:B------:R-:W4:Y:S01]  /*00d0*/  LDC.64 R8, c[0x0][0x3a8] ;  /* 0x0000ea00ff087b82 */ /* 0x000f220000000a00 */
[----:B0-----:R-:W-:Y:S01]  /*00e0*/  UISETP.GT.AND UP0, UPT, UR5, URZ, UPT ;  /* 0x000000ff0500728c */ /* 0x001fe2000bf04270 */
[----:B--2---:R-:W-:-:S08]  /*00f0*/  IMAD R19, R19, UR6, RZ ;  /* 0x0000000613137c24 */ /* 0x004fd0000f8e02ff */
[----:B---3--:R-:W-:Y:S05]  /*0100*/  BRA.U UP0, `(.L_x_20) ;  /* 0x0000000100387547 */ /* 0x008fea000b800000 */
.L_x_21:
[----:B0-----:R-:W-:Y:S01]  /*0110*/  IMAD R5, R0, 0x3, RZ ;  /* 0x0000000300057824 */ /* 0x001fe200078e02ff */
[----:B------:R-:W-:Y:S01]  /*0120*/  MOV R11, 0x7f800000 ;  /* 0x7f800000000b7802 */ /* 0x000fe20000000f00 */
[----:B------:R-:W-:Y:S02]  /*0130*/  IMAD.IADD R0, R19, 0x1, R0 ;  /* 0x0000000113007824 */ /* 0x000fe400078e0200 */
[----:B-1----:R-:W-:-:S03]  /*0140*/  IMAD.WIDE R2, R5, 0x4, R6 ;  /* 0x0000000405027825 */ /* 0x002fc600078e0206 */
[----:B------:R-:W-:Y:S01]  /*0150*/  ISETP.GE.AND P0, PT, R0, UR4, PT ;  /* 0x0000000400007c0c */ /* 0x000fe2000bf06270 */
[----:B----4-:R-:W-:Y:S01]  /*0160*/  IMAD.WIDE R4, R5, 0x4, R8 ;  /* 0x0000000405047825 */ /* 0x010fe200078e0208 */
[----:B------:R0:W-:Y:S04]  /*0170*/  STG.E desc[UR10][R2.64], R11 ;  /* 0x0000000b02007986 */ /* 0x0001e8000c10190a */
[----:B------:R0:W-:Y:S04]  /*0180*/  STG.E desc[UR10][R2.64+0x4], R11 ;  /* 0x0000040b02007986 */ /* 0x0001e8000c10190a */
[----:B------:R0:W-:Y:S04]  /*0190*/  STG.E desc[UR10][R2.64+0x8], R11 ;  /* 0x0000080b02007986 */ /* 0x0001e8000c10190a */
[----:B------:R0:W-:Y:S04]  /*01a0*/  STG.E desc[UR10][R4.64], RZ ;  /* 0x000000ff04007986 */ /* 0x0001e8000c10190a */
[----:B------:R0:W-:Y:S04]  /*01b0*/  STG.E desc[UR10][R4.64+0x4], RZ ;  /* 0x000004ff04007986 */ /* 0x0001e8000c10190a */
[----:B------:R0:W-:Y:S01]  /*01c0*/  STG.E desc[UR10][R4.64+0x8], RZ ;  /* 0x000008ff04007986 */ /* 0x0001e2000c10190a */
[----:B------:R-:W-:Y:S05]  /*01d0*/  @!P0 BRA `(.L_x_21) ;  /* 0xfffffffc00cc8947 */ /* 0x000fea000383ffff */
[----:B------:R-:W-:Y:S05]  /*01e0*/  EXIT ;  /* 0x000000000000794d */ /* 0x000fea0003800000 */
.L_x_20:
[----:B------:R-:W-:Y:S02]  /*01f0*/  ULOP3.LUT UR8, UR5, 0x3, URZ, 0xc0, !UPT ;  /* 0x0000000305087892 */ /* 0x000fe4000f8ec0ff */
[----:B------:R-:W-:-:S12]  /*0200*/  ULOP3.LUT UR4, UR5, 0x7ffffffc, URZ, 0xc0, !UPT ;  /* 0x7ffffffc05047892 */ /* 0x000fd8000f8ec0ff */
.L_x_38:
[----:B0-----:R-:W1:Y:S01]  /*0210*/  LDC R11, c[0x0][0x384] ;  /* 0x0000e100ff0b7b82 */ /* 0x001e620000000800 */
[----:B------:R-:W-:Y:S01]  /*0220*/  IMAD R5, R0, 0x3, RZ ;  /* 0x0000000300057824 */ /* 0x000fe200078e02ff */
[----:B------:R-:W0:Y:S01]  /*0230*/  LDCU UR5, c[0x0][0x388] ;  /* 0x00007100ff0577ac */ /* 0x000e220008000800 */
[----:B------:R-:W2:Y:S05]  /*0240*/  LDCU UR6, c[0x0][0x388] ;  /* 0x00007100ff0677ac */ /* 0x000eaa0008000800 */
[----:B------:R-:W3:Y:S01]  /*0250*/  LDC.64 R2, c[0x0][0x390] ;  /* 0x0000e400ff027b82 */ /* 0x000ee20000000a00 */
[----:B-1----:R-:W-:-:S04]  /*0260*/  IABS R7, R11 ;  /* 0x0000000b00077213 */ /* 0x002fc80000000000 */
[----:B------:R-:W1:Y:S01]  /*0270*/  I2F.RP R6, R7 ;  /* 0x0000000700067306 */ /* 0x000e620000209400 */
[----:B---3--:R-:W-:-:S05]  /*0280*/  IMAD.WIDE R2, R5, 0x4, R2 ;  /* 0x0000000405027825 */ /* 0x008fca00078e0202 */
[----:B-----5:R-:W5:Y:S04]  /*0290*/  LDG.E R18, desc[UR10][R2.64] ;  /* 0x0000000a02127981 */ /* 0x020f68000c1e1900 */
[----:B------:R-:W5:Y:S01]  /*02a0*/  LDG.E R20, desc[UR10][R2.64+0x4] ;  /* 0x0000040a02147981 */ /* 0x000f62000c1e1900 */
[----:B-1----:R-:W1:Y:S03]  /*02b0*/  MUFU.RCP R6, R6 ;  /* 0x0000000600067308 */ /* 0x002e660000001000 */
[----:B------:R3:W5:Y:S01]  /*02c0*/  LDG.E R21, desc[UR10][R2.64+0x8] ;  /* 0x0000080a02157981 */ /* 0x000762000c1e1900 */
[----:B0-----:R-:W-:Y:S01]  /*02d0*/  UIMAD UR5, UR5, 0x3, URZ ;  /* 0x00000003050578a4 */ /* 0x001fe2000f8e02ff */
[----:B------:R-:W-:Y:S01]  /*02e0*/  MOV R29, RZ ;  /* 0x000000ff001d7202 */ /* 0x000fe20000000f00 */
[----:B--2---:R-:W-:Y:S01]  /*02f0*/  UISETP.GE.U32.AND UP0, UPT, UR6, 0x4, UPT ;  /* 0x000000040600788c */ /* 0x004fe2000bf06070 */
[----:B------:R-:W-:Y:S01]  /*0300*/  CS2R R22, SRZ ;  /* 0x0000000000167805 */ /* 0x000fe2000001ff00 */
[----:B------:R-:W-:Y:S01]  /*0310*/  IMAD.MOV.U32 R24, RZ, RZ, RZ ;  /* 0x000000ffff187224 */ /* 0x000fe200078e00ff */
[----:B---3--:R-:W-:-:S02]  /*0320*/  IABS R2, R0 ;  /* 0x0000000000027213 */ /* 0x008fc40000000000 */
[----:B-1----:R-:W-:Y:S01]  /*0330*/  IADD3 R4, PT, PT, R6, 0xffffffe, RZ ;  /* 0x0ffffffe06047810 */ /* 0x002fe20007ffe0ff */
[----:B------:R-:W-:-:S03]  /*0340*/  HFMA2 R6, -RZ, RZ, -11800, 297.25 ;  /* 0xf1c35ca5ff067431 */ /* 0x000fc600000001ff */
[----:B------:R0:W4:Y:S02]  /*0350*/  F2I.FTZ.U32.TRUNC.NTZ R5, R4 ;  /* 0x0000000400057305 */ /* 0x000124000021f000 */
[----:B0-----:R-:W-:Y:S02]  /*0360*/  HFMA2 R4, -RZ, RZ, 0, 0 ;  /* 0x00000000ff047431 */ /* 0x001fe400000001ff */
[----:B----4-:R-:W-:-:S04]  /*0370*/  IMAD.MOV R8, RZ, RZ, -R5 ;  /* 0x000000ffff087224 */ /* 0x010fc800078e0a05 */
[----:B------:R-:W-:-:S04]  /*0380*/  IMAD R9, R8, R7, RZ ;  /* 0x0000000708097224 */ /* 0x000fc800078e02ff */
[----:B------:R-:W-:Y:S01]  /*0390*/  IMAD.HI.U32 R5, R5, R9, R4 ;  /* 0x0000000905057227 */ /* 0x000fe200078e0004 */
[----:B------:R-:W-:Y:S01]  /*03a0*/  MOV R4, 0xf1c35ca5 ;  /* 0xf1c35ca500047802 */ /* 0x000fe20000000f00 */
[----:B------:R-:W0:Y:S04]  /*03b0*/  LDC.64 R8, c[0x0][0x398] ;  /* 0x0000e600ff087b82 */ /* 0x000e280000000a00 */
[----:B------:R-:W-:-:S04]  /*03c0*/  IMAD.HI.U32 R5, R5, R2, RZ ;  /* 0x0000000205057227 */ /* 0x000fc800078e00ff */
[----:B------:R-:W-:-:S04]  /*03d0*/  IMAD.MOV R3, RZ, RZ, -R5 ;  /* 0x000000ffff037224 */ /* 0x000fc800078e0a05 */
[----:B------:R-:W-:Y:S02]  /*03e0*/  IMAD R2, R7, R3, R2 ;  /* 0x0000000307027224 */ /* 0x000fe400078e0202 */
[----:B------:R-:W-:-:S03]  /*03f0*/  IMAD.MOV.U32 R3, RZ, RZ, 0x483d6329 ;  /* 0x483d6329ff037424 */ /* 0x000fc600078e00ff */
[----:B------:R-:W-:-:S13]  /*0400*/  ISETP.GT.U32.AND P2, PT, R7, R2, PT ;  /* 0x000000020700720c */ /* 0x000fda0003f44070 */
[-C--:B------:R-:W-:Y:S01]  /*0410*/  @!P2 IADD3 R2, PT, PT, R2, -R7.reuse, RZ ;  /* 0x800000070202a210 */ /* 0x080fe20007ffe0ff */
[----:B------:R-:W-:Y:S01]  /*0420*/  @!P2 VIADD R5, R5, 0x1 ;  /* 0x000000010505a836 */ /* 0x000fe20000000000 */
[----:B------:R-:W-:Y:S02]  /*0430*/  ISETP.NE.AND P2, PT, R11, RZ, PT ;  /* 0x000000ff0b00720c */ /* 0x000fe40003f45270 */
[----:B------:R-:W-:Y:S01]  /*0440*/  ISETP.GE.U32.AND P0, PT, R2, R7, PT ;  /* 0x000000070200720c */ /* 0x000fe20003f06070 */
[----:B------:R-:W-:Y:S01]  /*0450*/  IMAD.MOV.U32 R7, RZ, RZ, 0x483d6329 ;  /* 0x483d6329ff077424 */ /* 0x000fe200078e00ff */
[----:B------:R-:W-:-:S04]  /*0460*/  LOP3.LUT R2, R0, R11, RZ, 0x3c, !PT ;  /* 0x0000000b00027212 */ /* 0x000fc800078e3cff */
[----:B------:R-:W-:Y:S01]  /*0470*/  ISETP.GE.AND P1, PT, R2, RZ, PT ;  /* 0x000000ff0200720c */ /* 0x000fe20003f26270 */
[----:B------:R-:W-:-:S06]  /*0480*/  HFMA2 R2, -RZ, RZ, -11800, 297.25 ;  /* 0xf1c35ca5ff027431 */ /* 0x000fcc00000001ff */
[----:B------:R-:W-:-:S06]  /*0490*/  @P0 IADD3 R5, PT, PT, R5, 0x1, RZ ;  /* 0x0000000105050810 */ /* 0x000fcc0007ffe0ff */
[----:B------:R-:W-:Y:S01]  /*04a0*/  @!P1 IMAD.MOV R5, RZ, RZ, -R5 ;  /* 0x000000ffff059224 */ /* 0x000fe200078e0a05 */
[----:B------:R-:W-:-:S05]  /*04b0*/  @!P2 LOP3.LUT R5, RZ, R11, RZ, 0x33, !PT ;  /* 0x0000000bff05a212 */ /* 0x000fca00078e33ff */
[----:B------:R-:W-:-:S04]  /*04c0*/  IMAD R5, R5, UR5, RZ ;  /* 0x0000000505057c24 */ /* 0x000fc8000f8e02ff */
[----:B0-----:R-:W-:-:S04]  /*04d0*/  IMAD.WIDE R8, R5, 0x4, R8 ;  /* 0x0000000405087825 */ /* 0x001fc800078e0208 */
[----:B------:R-:W-:Y:S01]  /*04e0*/  IMAD.MOV.U32 R5, RZ, RZ, 0x483d6329 ;  /* 0x483d6329ff057424 */ /* 0x000fe200078e00ff */
[----:B------:R-:W-:Y:S06]  /*04f0*/  BRA.U !UP0, `(.L_x_22) ;  /* 0x0000000908687547 */ /* 0x000fec000b800000 */
[----:B------:R-:W-:Y:S02]  /*0500*/  MOV R15, RZ ;  /* 0x000000ff000f7202 */ /* 0x000fe40000000f00 */
[----:B------:R-:W-:Y:S01]  /*0510*/  CS2R R22, SRZ ;  /* 0x0000000000167805 */ /* 0x000fe2000001ff00 */
[----:B------:R-:W-:Y:S01]  /*0520*/  IMAD.MOV.U32 R24, RZ, RZ, RZ ;  /* 0x000000ffff187224 */ /* 0x000fe200078e00ff */
[----:B------:R-:W-:Y:S01]  /*0530*/  MOV R6, 0xf1c35ca5 ;  /* 0xf1c35ca500067802 */ /* 0x000fe20000000f00 */
[----:B------:R-:W-:-:S07]  /*0540*/  IMAD.MOV.U32 R7, RZ, RZ, 0x483d6329 ;  /* 0x483d6329ff077424 */ /* 0x000fce00078e00ff */
.L_x_31:
[----:B------:R-:W-:-:S04]  /*0550*/  IMAD R11, R15, 0x3, RZ ;  /* 0x000000030f0b7824 */ /* 0x000fc800078e02ff */
[----:B------:R-:W-:-:S05]  /*0560*/  IMAD.WIDE.U32 R16, R11, 0x4, R8 ;  /* 0x000000040b107825 */ /* 0x000fca00078e0008 */
[----:B------:R-:W2:Y:S01]  /*0570*/  LDG.E R32, desc[UR10][R16.64+0x4] ;  /* 0x0000040a10207981 */ /* 0x000ea2000c1e1900 */
[----:B------:R-:W-:-:S03]  /*0580*/  IADD3 R13, PT, PT, R11, 0x6, RZ ;  /* 0x000000060b0d7810 */ /* 0x000fc60007ffe0ff */
[----:B------:R-:W3:Y:S04]  /*0590*/  LDG.E R37, desc[UR10][R16.64] ;  /* 0x0000000a10257981 */ /* 0x000ee8000c1e1900 */
[----:B------:R-:W4:Y:S01]  /*05a0*/  LDG.E R28, desc[UR10][R16.64+0x8] ;  /* 0x0000080a101c7981 */ /* 0x000f22000c1e1900 */
[----:B------:R-:W-:-:S03]  /*05b0*/  IMAD.WIDE.U32 R12, R13, 0x4, R8 ;  /* 0x000000040d0c7825 */ /* 0x000fc600078e0008 */
[----:B------:R-:W4:Y:S04]  /*05c0*/  LDG.E R35, desc[UR10][R16.64+0x10] ;  /* 0x0000100a10237981 */ /* 0x000f28000c1e1900 */
[----:B------:R-:W4:Y:S04]  /*05d0*/  LDG.E R29, desc[UR10][R12.64+0x4] ;  /* 0x0000040a0c1d7981 */ /* 0x000f28000c1e1900 */
[----:B------:R-:W4:Y:S04]  /*05e0*/  LDG.E R14, desc[UR10][R16.64+0x14] ;  /* 0x0000140a100e7981 */ /* 0x000f28000c1e1900 */
[----:B------:R4:W4:Y:S04]  /*05f0*/  LDG.E R33, desc[UR10][R16.64+0xc] ;  /* 0x00000c0a10217981 */ /* 0x000928000c1e1900 */
[----:B------:R-:W4:Y:S01]  /*0600*/  LDG.E R31, desc[UR10][R12.64] ;  /* 0x0000000a0c1f7981 */ /* 0x000f22000c1e1900 */
[----:B------:R-:W-:-:S03]  /*0610*/  VIADD R11, R11, 0x9 ;  /* 0x000000090b0b7836 */ /* 0x000fc60000000000 */
[----:B------:R-:W4:Y:S01]  /*0620*/  LDG.E R30, desc[UR10][R12.64+0x8] ;  /* 0x0000080a0c1e7981 */ /* 0x000f22000c1e1900 */
[----:B------:R-:W-:-:S05]  /*0630*/  IMAD.WIDE.U32 R10, R11, 0x4, R8 ;  /* 0x000000040b0a7825 */ /* 0x000fca00078e0008 */
[----:B------:R-:W4:Y:S04]  /*0640*/  LDG.E R25, desc[UR10][R10.64+0x4] ;  /* 0x0000040a0a197981 */ /* 0x000f28000c1e1900 */
[----:B------:R-:W4:Y:S04]  /*0650*/  LDG.E R27, desc[UR10][R10.64] ;  /* 0x0000000a0a1b7981 */ /* 0x000f28000c1e1900 */
[----:B------:R0:W4:Y:S01]  /*0660*/  LDG.E R26, desc[UR10][R10.64+0x8] ;  /* 0x0000080a0a1a7981 */ /* 0x000122000c1e1900 */
[----:B------:R-:W-:Y:S01]  /*0670*/  BSSY.RECONVERGENT B0, `(.L_x_23) ;  /* 0x0000032000007945 */ /* 0x000fe20003800200 */
[----:B--2--5:R-:W-:Y:S01]  /*0680*/  FADD R32, -R20, R32 ;  /* 0x0000002014207221 */ /* 0x024fe20000000100 */
[----:B---3--:R-:W-:-:S03]  /*0690*/  FADD R37, -R18, R37 ;  /* 0x0000002512257221 */ /* 0x008fc60000000100 */
[----:B------:R-:W-:Y:S01]  /*06a0*/  FMUL R32, R32, R32 ;  /* 0x0000002020207220 */ /* 0x000fe20000400000 */
[----:B----4-:R-:W-:-:S03]  /*06b0*/  FADD R17, -R21, R28 ;  /* 0x0000001c15117221 */ /* 0x010fc60000000100 */
[----:B------:R-:W-:-:S04]  /*06c0*/  FFMA R32, R37, R37, R32 ;  /* 0x0000002525207223 */ /* 0x000fc80000000020 */
[----:B------:R-:W-:Y:S01]  /*06d0*/  FFMA R32, R17, R17, R32 ;  /* 0x0000001111207223 */ /* 0x000fe20000000020 */
[C---:B------:R-:W-:Y:S01]  /*06e0*/  FADD R35, -R20.reuse, R35 ;  /* 0x0000002314237221 */ /* 0x040fe20000000100 */
[----:B------:R-:W-:Y:S02]  /*06f0*/  FADD R29, -R20, R29 ;  /* 0x0000001d141d7221 */ /* 0x000fe40000000100 */
[----:B0-----:R-:W0:Y:S01]  /*0700*/  F2F.F64.F32 R10, R32 ;  /* 0x00000020000a7310 */ /* 0x001e220000201800 */
[----:B------:R-:W-:Y:S01]  /*0710*/  FMUL R12, R35, R35 ;  /* 0x00000023230c7220 */ /* 0x000fe20000400000 */
[----:B------:R-:W-:Y:S01]  /*0720*/  FADD R13, -R21, R14 ;  /* 0x0000000e150d7221 */ /* 0x000fe20000000100 */
[----:B------:R-:W-:Y:S01]  /*0730*/  FMUL R14, R29, R29 ;  /* 0x0000001d1d0e7220 */ /* 0x000fe20000400000 */
[C---:B------:R-:W-:Y:S01]  /*0740*/  FADD R33, -R18.reuse, R33 ;  /* 0x0000002112217221 */ /* 0x040fe20000000100 */
[----:B------:R-:W-:-:S03]  /*0750*/  FADD R31, -R18, R31 ;  /* 0x0000001f121f7221 */ /* 0x000fc60000000100 */
[----:B------:R-:W-:Y:S01]  /*0760*/  FFMA R12, R33, R33, R12 ;  /* 0x00000021210c7223 */ /* 0x000fe2000000000c */
[----:B------:R-:W-:Y:S01]  /*0770*/  FFMA R14, R31, R31, R14 ;  /* 0x0000001f1f0e7223 */ /* 0x000fe2000000000e */
[----:B------:R-:W-:Y:S02]  /*0780*/  FADD R17, -R21, R30 ;  /* 0x0000001e15117221 */ /* 0x000fe40000000100 */
[----:B------:R-:W-:Y:S01]  /*0790*/  FFMA R12, R13, R13, R12 ;  /* 0x0000000d0d0c7223 */ /* 0x000fe2000000000c */
[----:B0-----:R-:W-:Y:S01]  /*07a0*/  DSETP.GT.AND P0, PT, R2, R10, PT ;  /* 0x0000000a0200722a */ /* 0x001fe20003f04000 */
[----:B------:R-:W-:Y:S01]  /*07b0*/  FFMA R17, R17, R17, R14 ;  /* 0x0000001111117223 */ /* 0x000fe2000000000e */
[----:B------:R-:W-:-:S03]  /*07c0*/  FADD R25, -R20, R25 ;  /* 0x0000001914197221 */ /* 0x000fc60000000100 */
[----:B------:R-:W0:Y:S01]  /*07d0*/  F2F.F64.F32 R12, R12 ;  /* 0x0000000c000c7310 */ /* 0x000e220000201800 */
[----:B------:R-:W-:Y:S01]  /*07e0*/  FADD R27, -R18, R27 ;  /* 0x0000001b121b7221 */ /* 0x000fe20000000100 */
[----:B------:R-:W-:-:S06]  /*07f0*/  FMUL R14, R25, R25 ;  /* 0x00000019190e7220 */ /* 0x000fcc0000400000 */
[----:B------:R-:W1:Y:S01]  /*0800*/  F2F.F64.F32 R16, R17 ;  /* 0x0000001100107310 */ /* 0x000e620000201800 */
[----:B------:R-:W-:Y:S01]  /*0810*/  FFMA R14, R27, R27, R14 ;  /* 0x0000001b1b0e7223 */ /* 0x000fe2000000000e */
[----:B------:R-:W-:Y:S01]  /*0820*/  FADD R25, -R21, R26 ;  /* 0x0000001a15197221 */ /* 0x000fe20000000100 */
[----:B------:R-:W-:Y:S01]  /*0830*/  IMAD.MOV.U32 R26, RZ, RZ, R10 ;  /* 0x000000ffff1a7224 */ /* 0x000fe200078e000a */
[----:B------:R-:W-:Y:S02]  /*0840*/  MOV R27, R11 ;  /* 0x0000000b001b7202 */ /* 0x000fe40000000f00 */
[----:B------:R-:W-:Y:S01]  /*0850*/  FFMA R25, R25, R25, R14 ;  /* 0x0000001919197223 */ /* 0x000fe2000000000e */
[----:B------:R-:W-:Y:S01]  /*0860*/  MOV R14, R15 ;  /* 0x0000000f000e7202 */ /* 0x000fe20000000f00 */
[----:B0-----:R-:W-:Y:S06]  /*0870*/  @P0 BRA `(.L_x_24) ;  /* 0x0000000000440947 */ /* 0x001fec0003800000 */
[----:B------:R-:W-:Y:S01]  /*0880*/  DSETP.GT.AND P1, PT, R4, R10, PT ;  /* 0x0000000a0400722a */ /* 0x000fe20003f24000 */
[----:B------:R-:W-:Y:S01]  /*0890*/  IMAD.MOV.U32 R26, RZ, RZ, R2 ;  /* 0x000000ffff1a7224 */ /* 0x000fe200078e0002 */
[----:B------:R-:W-:Y:S01]  /*08a0*/  MOV R27, R3 ;  /* 0x00000003001b7202 */ /* 0x000fe20000000f00 */
[----:B------:R-:W-:Y:S01]  /*08b0*/  IMAD.MOV.U32 R14, RZ, RZ, R24 ;  /* 0x000000ffff0e7224 */ /* 0x000fe200078e0018 */
[----:B------:R-:W-:Y:S01]  /*08c0*/  MOV R24, R15 ;  /* 0x0000000f00187202 */ /* 0x000fe20000000f00 */
[----:B------:R-:W-:Y:S01]  /*08d0*/  IMAD.MOV.U32 R2, RZ, RZ, R10 ;  /* 0x000000ffff027224 */ /* 0x000fe200078e000a */
[----:B------:R-:W-:-:S08]  /*08e0*/  MOV R3, R11 ;  /* 0x0000000b00037202 */ /* 0x000fd00000000f00 */
[----:B------:R-:W-:Y:S01]  /*08f0*/  @!P1 DSETP.GT.AND P0, PT, R6, R10, PT ;  /* 0x0000000a0600922a */ /* 0x000fe20003f04000 */
[----:B------:R-:W-:Y:S01]  /*0900*/  @!P1 IMAD.MOV.U32 R24, RZ, RZ, R23 ;  /* 0x000000ffff189224 */ /* 0x000fe200078e0017 */
[----:B------:R-:W-:Y:S01]  /*0910*/  @!P1 MOV R3, R5 ;  /* 0x0000000500039202 */ /* 0x000fe20000000f00 */
[----:B------:R-:W-:-:S03]  /*0920*/  @!P1 IMAD.MOV.U32 R2, RZ, RZ, R4 ;  /* 0x000000ffff029224 */ /* 0x000fc600078e0004 */
[----:B------:R-:W-:Y:S02]  /*0930*/  @!P1 FSEL R6, R10, R6, P0 ;  /* 0x000000060a069208 */ /* 0x000fe40000000000 */
[----:B------:R-:W-:Y:S02]  /*0940*/  @!P1 SEL R22, R15, R22, P0 ;  /* 0x000000160f169207 */ /* 0x000fe40000000000 */
[----:B------:R-:W-:Y:S01]  /*0950*/  @!P1 FSEL R7, R11, R7, P0 ;  /* 0x000000070b079208 */ /* 0x000fe20000000000 */
[----:B------:R-:W-:Y:S01]  /*0960*/  @!P1 IMAD.MOV.U32 R4, RZ, RZ, R6 ;  /* 0x000000ffff049224 */ /* 0x000fe200078e0006 */
[----:B------:R-:W-:Y:S02]  /*0970*/  @!P1 MOV R23, R22 ;  /* 0x0000001600179202 */ /* 0x000fe40000000f00 */
[----:B------:R-:W-:-:S07]  /*0980*/  @!P1 MOV R5, R7 ;  /* 0x0000000700059202 */ /* 0x000fce0000000f00 */
.L_x_24:
[----:B------:R-:W-:Y:S05]  /*0990*/  BSYNC.RECONVERGENT B0 ;  /* 0x0000000000007941 */ /* 0x000fea0003800200 */
.L_x_23:
[----:B------:R-:W-:Y:S01]  /*09a0*/  DSETP.GT.AND P0, PT, R26, R12, PT ;  /* 0x0000000c1a00722a */ /* 0x000fe20003f04000 */
[----:B------:R0:W2:Y:S01]  /*09b0*/  F2F.F64.F32 R10, R25 ;  /* 0x00000019000a7310 */ /* 0x0000a20000201800 */
[----:B------:R-:W-:Y:S01]  /*09c0*/  VIADD R28, R15, 0x1 ;  /* 0x000000010f1c7836 */ /* 0x000fe20000000000 */
[----:B------:R-:W-:Y:S01]  /*09d0*/  BSSY.RECONVERGENT B0, `(.L_x_25) ;  /* 0x0000016000007945 */ /* 0x000fe20003800200 */
[----:B------:R-:W-:Y:S01]  /*09e0*/  IMAD.MOV.U32 R6, RZ, RZ, R12 ;  /* 0x000000ffff067224 */ /* 0x000fe200078e000c */
[----:B------:R-:W-:Y:S02]  /*09f0*/  MOV R7, R13 ;  /* 0x0000000d00077202 */ /* 0x000fe40000000f00 */
[----:B------:R-:W-:-:S07]  /*0a00*/  MOV R22, R28 ;  /* 0x0000001c00167202 */ /* 0x000fce0000000f00 */
[----:B0-----:R-:W-:Y:S05]  /*0a10*/  @P0 BRA `(.L_x_26) ;  /* 0x0000000000440947 */ /* 0x001fea0003800000 */
        /* <DEDUP_REMOVED lines=17> */
.L_x_26:
[----:B------:R-:W-:Y:S05]  /*0b30*/  BSYNC.RECONVERGENT B0 ;  /* 0x0000000000007941 */ /* 0x000fea0003800200 */
.L_x_25:
[----:B-1----:R-:W-:Y:S01]  /*0b40*/  DSETP.GT.AND P0, PT, R6, R16, PT ;  /* 0x000000100600722a */ /* 0x002fe20003f04000 */
[----:B------:R-:W-:Y:S01]  /*0b50*/  VIADD R13, R15, 0x2 ;  /* 0x000000020f0d7836 */ /* 0x000fe20000000000 */
[----:B------:R-:W-:Y:S01]  /*0b60*/  BSSY.RECONVERGENT B0, `(.L_x_27) ;  /* 0x0000016000007945 */ /* 0x000fe20003800200 */
[----:B------:R-:W-:Y:S01]  /*0b70*/  IMAD.MOV.U32 R4, RZ, RZ, R16 ;  /* 0x000000ffff047224 */ /* 0x000fe200078e0010 */
[----:B------:R-:W-:Y:S02]  /*0b80*/  MOV R5, R17 ;  /* 0x0000001100057202 */ /* 0x000fe40000000f00 */
[----:B------:R-:W-:-:S08]  /*0b90*/  MOV R23, R13 ;  /* 0x0000000d00177202 */ /* 0x000fd00000000f00 */
[----:B------:R-:W-:Y:S05]  /*0ba0*/  @P0 BRA `(.L_x_28) ;  /* 0x0000000000440947 */ /* 0x000fea0003800000 */
        /* <DEDUP_REMOVED lines=17> */
.L_x_28:
[----:B------:R-:W-:Y:S05]  /*0cc0*/  BSYNC.RECONVERGENT B0 ;  /* 0x0000000000007941 */ /* 0x000fea0003800200 */
.L_x_27:
[----:B--2---:R-:W-:Y:S01]  /*0cd0*/  DSETP.GT.AND P0, PT, R4, R10, PT ;  /* 0x0000000a0400722a */ /* 0x004fe20003f04000 */
        /* <DEDUP_REMOVED lines=23> */
.L_x_30:
[----:B------:R-:W-:Y:S05]  /*0e50*/  BSYNC.RECONVERGENT B0 ;  /* 0x0000000000007941 */ /* 0x000fea0003800200 */
.L_x_29:
[----:B------:R-:W-:-:S05]  /*0e60*/  VIADD R15, R15, 0x4 ;  /* 0x000000040f0f7836 */ /* 0x000fca0000000000 */
[----:B------:R-:W-:-:S13]  /*0e70*/  ISETP.NE.AND P0, PT, R15, UR4, PT ;  /* 0x000000040f007c0c */ /* 0x000fda000bf05270 */
[----:B------:R-:W-:Y:S05]  /*0e80*/  @P0 BRA `(.L_x_31) ;  /* 0xfffffff400b00947 */ /* 0x000fea000383ffff */
[----:B------:R-:W-:-:S07]  /*0e90*/  MOV R29, UR4 ;  /* 0x00000004001d7c02 */ /* 0x000fce0008000f00 */
.L_x_22:
[----:B------:R-:W-:Y:S01]  /*0ea0*/  UISETP.NE.AND UP0, UPT, UR8, URZ, UPT ;  /* 0x000000ff0800728c */ /* 0x000fe2000bf05270 */
[----:B------:R-:W-:Y:S01]  /*0eb0*/  IMAD.MOV.U32 R27, RZ, RZ, R24 ;  /* 0x000000ffff1b7224 */ /* 0x000fe200078e0018 */
[----:B------:R-:W-:Y:S01]  /*0ec0*/  MOV R26, R23 ;  /* 0x00000017001a7202 */ /* 0x000fe20000000f00 */
[----:B------:R-:W-:Y:S01]  /*0ed0*/  IMAD.MOV.U32 R25, RZ, RZ, R22 ;  /* 0x000000ffff197224 */ /* 0x000fe200078e0016 */
[----:B------:R-:W-:Y:S01]  /*0ee0*/  MOV R16, R2 ;  /* 0x0000000200107202 */ /* 0x000fe20000000f00 */
[----:B------:R-:W-:Y:S01]  /*0ef0*/  IMAD.MOV.U32 R17, RZ, RZ, R3 ;  /* 0x000000ffff117224 */ /* 0x000fe200078e0003 */
[----:B------:R-:W-:Y:S01]  /*0f00*/  MOV R10, R4 ;  /* 0x00000004000a7202 */ /* 0x000fe20000000f00 */
[----:B------:R-:W-:Y:S01]  /*0f10*/  IMAD.MOV.U32 R11, RZ, RZ, R5 ;  /* 0x000000ffff0b7224 */ /* 0x000fe200078e0005 */
[----:B------:R-:W-:Y:S01]  /*0f20*/  MOV R12, R6 ;  /* 0x00000006000c7202 */ /* 0x000fe20000000f00 */
[----:B------:R-:W-:Y:S01]  /*0f30*/  IMAD.MOV.U32 R13, RZ, RZ, R7 ;  /* 0x000000ffff0d7224 */ /* 0x000fe200078e0007 */
[----:B------:R-:W-:Y:S06]  /*0f40*/  BRA.U !UP0, `(.L_x_32) ;  /* 0x00000009081c7547 */ /* 0x000fec000b800000 */
[----:B------:R-:W-:-:S04]  /*0f50*/  IMAD R15, R29, 0x3, RZ ;  /* 0x000000031d0f7824 */ /* 0x000fc800078e02ff */
[----:B------:R-:W-:-:S05]  /*0f60*/  IMAD.WIDE.U32 R14, R15, 0x4, R8 ;  /* 0x000000040f0e7825 */ /* 0x000fca00078e0008 */
[----:B------:R-:W2:Y:S04]  /*0f70*/  LDG.E R13, desc[UR10][R14.64+0x4] ;  /* 0x0000040a0e0d7981 */ /* 0x000ea8000c1e1900 */
[----:B------:R-:W3:Y:S04]  /*0f80*/  LDG.E R11, desc[UR10][R14.64] ;  /* 0x0000000a0e0b7981 */ /* 0x000ee8000c1e1900 */
[----:B------:R-:W4:Y:S01]  /*0f90*/  LDG.E R10, desc[UR10][R14.64+0x8] ;  /* 0x0000080a0e0a7981 */ /* 0x000f22000c1e1900 */
[----:B------:R-:W-:Y:S01]  /*0fa0*/  BSSY.RECONVERGENT B0, `(.L_x_33) ;  /* 0x000001f000007945 */ /* 0x000fe20003800200 */
[----:B------:R-:W-:Y:S01]  /*0fb0*/  MOV R27, R29 ;  /* 0x0000001d001b7202 */ /* 0x000fe20000000f00 */
[----:B------:R-:W-:Y:S01]  /*0fc0*/  IMAD.MOV.U32 R26, RZ, RZ, R24 ;  /* 0x000000ffff1a7224 */ /* 0x000fe200078e0018 */
[----:B------:R-:W-:Y:S01]  /*0fd0*/  MOV R25, R23 ;  /* 0x0000001700197202 */ /* 0x000fe20000000f00 */
[----:B--2--5:R-:W-:Y:S01]  /*0fe0*/  FADD R13, -R20, R13 ;  /* 0x0000000d140d7221 */ /* 0x024fe20000000100 */
[----:B---3--:R-:W-:-:S03]  /*0ff0*/  FADD R11, -R18, R11 ;  /* 0x0000000b120b7221 */ /* 0x008fc60000000100 */
[----:B------:R-:W-:Y:S01]  /*1000*/  FMUL R12, R13, R13 ;  /* 0x0000000d0d0c7220 */ /* 0x000fe20000400000 */
[----:B----4-:R-:W-:-:S03]  /*1010*/  FADD R13, -R21, R10 ;  /* 0x0000000a150d7221 */ /* 0x010fc60000000100 */
[----:B------:R-:W-:Y:S01]  /*1020*/  FFMA R12, R11, R11, R12 ;  /* 0x0000000b0b0c7223 */ /* 0x000fe2000000000c */
[----:B------:R-:W-:Y:S01]  /*1030*/  IMAD.MOV.U32 R10, RZ, RZ, R2 ;  /* 0x000000ffff0a7224 */ /* 0x000fe200078e0002 */
[----:B------:R-:W-:Y:S02]  /*1040*/  MOV R11, R3 ;  /* 0x00000003000b7202 */ /* 0x000fe40000000f00 */
[----:B------:R-:W-:Y:S01]  /*1050*/  FFMA R28, R13, R13, R12 ;  /* 0x0000000d0d1c7223 */ /* 0x000fe2000000000c */
[----:B------:R-:W-:Y:S01]  /*1060*/  MOV R12, R4 ;  /* 0x00000004000c7202 */ /* 0x000fe20000000f00 */
[----:B------:R-:W-:Y:S02]  /*1070*/  IMAD.MOV.U32 R13, RZ, RZ, R5 ;  /* 0x000000ffff0d7224 */ /* 0x000fe400078e0005 */
[----:B------:R-:W0:Y:S02]  /*1080*/  F2F.F64.F32 R16, R28 ;  /* 0x0000001c00107310 */ /* 0x000e240000201800 */
[----:B0-----:R-:W-:-:S14]  /*1090*/  DSETP.GT.AND P0, PT, R2, R16, PT ;  /* 0x000000100200722a */ /* 0x001fdc0003f04000 */
[----:B------:R-:W-:Y:S05]  /*10a0*/  @P0 BRA `(.L_x_34) ;  /* 0x0000000000380947 */ /* 0x000fea0003800000 */
[----:B------:R-:W-:Y:S01]  /*10b0*/  DSETP.GT.AND P1, PT, R4, R16, PT ;  /* 0x000000100400722a */ /* 0x000fe20003f24000 */
[----:B------:R-:W-:Y:S01]  /*10c0*/  MOV R10, R16 ;  /* 0x00000010000a7202 */ /* 0x000fe20000000f00 */
[----:B------:R-:W-:Y:S01]  /*10d0*/  IMAD.MOV.U32 R26, RZ, RZ, R29 ;  /* 0x000000ffff1a7224 */ /* 0x000fe200078e001d */
[----:B------:R-:W-:Y:S01]  /*10e0*/  MOV R11, R17 ;  /* 0x00000011000b7202 */ /* 0x000fe20000000f00 */
[----:B------:R-:W-:-:S10]  /*10f0*/  IMAD.MOV.U32 R27, RZ, RZ, R24 ;  /* 0x000000ffff1b7224 */ /* 0x000fd400078e0018 */
[----:B------:R-:W-:Y:S01]  /*1100*/  @!P1 DSETP.GT.AND P0, PT, R6, R16, PT ;  /* 0x000000100600922a */ /* 0x000fe20003f04000 */
[----:B------:R-:W-:Y:S01]  /*1110*/  @!P1 MOV R10, R4 ;  /* 0x00000004000a9202 */ /* 0x000fe20000000f00 */
[----:B------:R-:W-:Y:S01]  /*1120*/  @!P1 IMAD.MOV.U32 R26, RZ, RZ, R23 ;  /* 0x000000ffff1a9224 */ /* 0x000fe200078e0017 */
[----:B------:R-:W-:-:S03]  /*1130*/  @!P1 MOV R11, R5 ;  /* 0x00000005000b9202 */ /* 0x000fc60000000f00 */
[----:B------:R-:W-:Y:S02]  /*1140*/  @!P1 FSEL R12, R16, R6, P0 ;  /* 0x00000006100c9208 */ /* 0x000fe40000000000 */
[----:B------:R-:W-:Y:S02]  /*1150*/  @!P1 FSEL R13, R17, R7, P0 ;  /* 0x00000007110d9208 */ /* 0x000fe40000000000 */
[----:B------:R-:W-:Y:S02]  /*1160*/  @!P1 SEL R25, R29, R22, P0 ;  /* 0x000000161d199207 */ /* 0x000fe40000000000 */
[----:B------:R-:W-:Y:S02]  /*1170*/  MOV R16, R2 ;  /* 0x0000000200107202 */ /* 0x000fe40000000f00 */
[----:B------:R-:W-:-:S07]  /*1180*/  MOV R17, R3 ;  /* 0x0000000300117202 */ /* 0x000fce0000000f00 */
.L_x_34:
[----:B------:R-:W-:Y:S05]  /*1190*/  BSYNC.RECONVERGENT B0 ;  /* 0x0000000000007941 */ /* 0x000fea0003800200 */
.L_x_33:
[----:B------:R-:W-:Y:S01]  /*11a0*/  UISETP.NE.AND UP0, UPT, UR8, 0x1, UPT ;  /* 0x000000010800788c */ /* 0x000fe2000bf05270 */
[----:B------:R-:W-:Y:S08]  /*11b0*/  BSSY.RECONVERGENT B0, `(.L_x_32) ;  /* 0x0000060000007945 */ /* 0x000ff00003800200 */
[----:B------:R-:W-:Y:S05]  /*11c0*/  BRA.U !UP0, `(.L_x_35) ;  /* 0x0000000508787547 */ /* 0x000fea000b800000 */
[----:B------:R-:W2:Y:S04]  /*11d0*/  LDG.E R5, desc[UR10][R14.64+0x10] ;  /* 0x0000100a0e057981 */ /* 0x000ea8000c1e1900 */
[----:B------:R-:W3:Y:S04]  /*11e0*/  LDG.E R3, desc[UR10][R14.64+0xc] ;  /* 0x00000c0a0e037981 */ /* 0x000ee8000c1e1900 */
[----:B------:R0:W4:Y:S01]  /*11f0*/  LDG.E R2, desc[UR10][R14.64+0x14] ;  /* 0x0000140a0e027981 */ /* 0x000122000c1e1900 */
[----:B------:R-:W-:Y:S01]  /*1200*/  IADD3 R24, PT, PT, R29, 0x1, RZ ;  /* 0x000000011d187810 */ /* 0x000fe20007ffe0ff */
[----:B------:R-:W-:Y:S01]  /*1210*/  BSSY.RECONVERGENT B1, `(.L_x_36) ;  /* 0x000001f000017945 */ /* 0x000fe20003800200 */
[----:B------:R-:W-:Y:S01]  /*1220*/  MOV R22, R27 ;  /* 0x0000001b00167202 */ /* 0x000fe20000000f00 */
[----:B0-----:R-:W-:Y:S01]  /*1230*/  IMAD.MOV.U32 R14, RZ, RZ, R26 ;  /* 0x000000ffff0e7224 */ /* 0x001fe200078e001a */
[----:B------:R-:W-:Y:S01]  /*1240*/  MOV R15, R24 ;  /* 0x00000018000f7202 */ /* 0x000fe20000000f00 */
[----:B--2---:R-:W-:Y:S01]  /*1250*/  FADD R5, -R20, R5 ;  /* 0x0000000514057221 */ /* 0x004fe20000000100 */
[----:B---3--:R-:W-:-:S03]  /*1260*/  FADD R3, -R18, R3 ;  /* 0x0000000312037221 */ /* 0x008fc60000000100 */
[----:B------:R-:W-:Y:S01]  /*1270*/  FMUL R4, R5, R5 ;  /* 0x0000000505047220 */ /* 0x000fe20000400000 */
[----:B----4-:R-:W-:-:S03]  /*1280*/  FADD R5, -R21, R2 ;  /* 0x0000000215057221 */ /* 0x010fc60000000100 */
[----:B------:R-:W-:Y:S01]  /*1290*/  FFMA R4, R3, R3, R4 ;  /* 0x0000000303047223 */ /* 0x000fe20000000004 */
[----:B------:R-:W-:Y:S01]  /*12a0*/  IMAD.MOV.U32 R2, RZ, RZ, R10 ;  /* 0x000000ffff027224 */ /* 0x000fe200078e000a */
[----:B------:R-:W-:Y:S02]  /*12b0*/  MOV R3, R11 ;  /* 0x0000000b00037202 */ /* 0x000fe40000000f00 */
[----:B------:R-:W-:Y:S01]  /*12c0*/  FFMA R23, R5, R5, R4 ;  /* 0x0000000505177223 */ /* 0x000fe20000000004 */
[----:B------:R-:W-:Y:S02]  /*12d0*/  MOV R4, R16 ;  /* 0x0000001000047202 */ /* 0x000fe40000000f00 */
[----:B------:R-:W-:Y:S01]  /*12e0*/  MOV R5, R17 ;  /* 0x0000001100057202 */ /* 0x000fe20000000f00 */
[----:B------:R-:W0:Y:S02]  /*12f0*/  F2F.F64.F32 R6, R23 ;  /* 0x0000001700067310 */ /* 0x000e240000201800 */
[----:B0-----:R-:W-:-:S14]  /*1300*/  DSETP.GT.AND P0, PT, R16, R6, PT ;  /* 0x000000061000722a */ /* 0x001fdc0003f04000 */
[----:B------:R-:W-:Y:S05]  /*1310*/  @P0 BRA `(.L_x_37) ;  /* 0x0000000000380947 */ /* 0x000fea0003800000 */
[----:B------:R-:W-:Y:S01]  /*1320*/  DSETP.GT.AND P1, PT, R10, R6, PT ;  /* 0x000000060a00722a */ /* 0x000fe20003f24000 */
[----:B------:R-:W-:Y:S01]  /*1330*/  IMAD.MOV.U32 R4, RZ, RZ, R6 ;  /* 0x000000ffff047224 */ /* 0x000fe200078e0006 */
[----:B------:R-:W-:Y:S02]  /*1340*/  MOV R5, R7 ;  /* 0x0000000700057202 */ /* 0x000fe40000000f00 */
[----:B------:R-:W-:Y:S02]  /*1350*/  MOV R22, R24 ;  /* 0x0000001800167202 */ /* 0x000fe40000000f00 */
[----:B------:R-:W-:-:S08]  /*1360*/  MOV R15, R27 ;  /* 0x0000001b000f7202 */ /* 0x000fd00000000f00 */
[----:B------:R-:W-:Y:S01]  /*1370*/  @!P1 DSETP.GT.AND P0, PT, R12, R6, PT ;  /* 0x000000060c00922a */ /* 0x000fe20003f04000 */
[----:B------:R-:W-:Y:S01]  /*1380*/  @!P1 IMAD.MOV.U32 R4, RZ, RZ, R10 ;  /* 0x000000ffff049224 */ /* 0x000fe200078e000a */
[----:B------:R-:W-:Y:S02]  /*1390*/  @!P1 MOV R5, R11 ;  /* 0x0000000b00059202 */ /* 0x000fe40000000f00 */
[----:B------:R-:W-:Y:S02]  /*13a0*/  @!P1 MOV R22, R26 ;  /* 0x0000001a00169202 */ /* 0x000fe40000000f00 */
[----:B------:R-:W-:Y:S01]  /*13b0*/  @!P1 FSEL R2, R6, R12, P0 ;  /* 0x0000000c06029208 */ /* 0x000fe20000000000 */
[----:B------:R-:W-:Y:S01]  /*13c0*/  IMAD.MOV.U32 R6, RZ, RZ, R16 ;  /* 0x000000ffff067224 */ /* 0x000fe200078e0010 */
[----:B------:R-:W-:Y:S02]  /*13d0*/  @!P1 FSEL R3, R7, R13, P0 ;  /* 0x0000000d07039208 */ /* 0x000fe40000000000 */
[----:B------:R-:W-:-:S02]  /*13e0*/  @!P1 SEL R14, R24, R25, P0 ;  /* 0x00000019180e9207 */ /* 0x000fc40000000000 */
[----:B------:R-:W-:-:S07]  /*13f0*/  MOV R7, R17 ;  /* 0x0000001100077202 */ /* 0x000fce0000000f00 */
.L_x_37:
[----:B------:R-:W-:Y:S05]  /*1400*/  BSYNC.RECONVERGENT B1 ;  /* 0x0000000000017941 */ /* 0x000fea0003800200 */
.L_x_36:
[----:B------:R-:W-:Y:S01]  /*1410*/  UISETP.NE.AND UP0, UPT, UR8, 0x2, UPT ;  /* 0x000000020800788c */ /* 0x000fe2000bf05270 */
[----:B------:R-:W-:Y:S01]  /*1420*/  IMAD.MOV.U32 R27, RZ, RZ, R15 ;  /* 0x000000ffff1b7224 */ /* 0x000fe200078e000f */
[----:B------:R-:W-:Y:S01]  /*1430*/  MOV R26, R22 ;  /* 0x00000016001a7202 */ /* 0x000fe20000000f00 */
[----:B------:R-:W-:Y:S01]  /*1440*/  IMAD.MOV.U32 R16, RZ, RZ, R6 ;  /* 0x000000ffff107224 */ /* 0x000fe200078e0006 */
[----:B------:R-:W-:Y:S01]  /*1450*/  MOV R25, R14 ;  /* 0x0000000e00197202 */ /* 0x000fe20000000f00 */
[----:B------:R-:W-:Y:S01]  /*1460*/  IMAD.MOV.U32 R11, RZ, RZ, R5 ;  /* 0x000000ffff0b7224 */ /* 0x000fe200078e0005 */
[----:B------:R-:W-:Y:S02]  /*1470*/  MOV R17, R7 ;  /* 0x0000000700117202 */ /* 0x000fe40000000f00 */
[----:B------:R-:W-:Y:S02]  /*1480*/  MOV R10, R4 ;  /* 0x00000004000a7202 */ /* 0x000fe40000000f00 */
[----:B------:R-:W-:-:S02]  /*1490*/  MOV R12, R2 ;  /* 0x00000002000c7202 */ /* 0x000fc40000000f00 */
[----:B------:R-:W-:Y:S01]  /*14a0*/  MOV R13, R3 ;  /* 0x00000003000d7202 */ /* 0x000fe20000000f00 */
[----:B------:R-:W-:Y:S06]  /*14b0*/  BRA.U !UP0, `(.L_x_35) ;  /* 0x0000000108bc7547 */ /* 0x000fec000b800000 */
[----:B------:R-:W-:-:S04]  /*14c0*/  IMAD R11, R29, 0x3, RZ ;  /* 0x000000031d0b7824 */ /* 0x000fc800078e02ff */
[----:B------:R-:W-:-:S04]  /*14d0*/  VIADD R11, R11, 0x6 ;  /* 0x000000060b0b7836 */ /* 0x000fc80000000000 */
[----:B------:R-:W-:-:S05]  /*14e0*/  IMAD.WIDE.U32 R8, R11, 0x4, R8 ;  /* 0x000000040b087825 */ /* 0x000fca00078e0008 */
[----:B------:R-:W2:Y:S04]  /*14f0*/  LDG.E R13, desc[UR10][R8.64+0x4] ;  /* 0x0000040a080d7981 */ /* 0x000ea8000c1e1900 */
[----:B------:R-:W3:Y:S04]  /*1500*/  LDG.E R11, desc[UR10][R8.64] ;  /* 0x0000000a080b7981 */ /* 0x000ee8000c1e1900 */
[----:B------:R-:W4:Y:S01]  /*1510*/  LDG.E R10, desc[UR10][R8.64+0x8] ;  /* 0x0000080a080a7981 */ /* 0x000f22000c1e1900 */
[----:B------:R-:W-:Y:S01]  /*1520*/  IADD3 R29, PT, PT, R29, 0x2, RZ ;  /* 0x000000021d1d7810 */ /* 0x000fe20007ffe0ff */
[----:B------:R-:W-:Y:S01]  /*1530*/  IMAD.MOV.U32 R25, RZ, RZ, R22 ;  /* 0x000000ffff197224 */ /* 0x000fe200078e0016 */
[----:B------:R-:W-:-:S02]  /*1540*/  MOV R26, R15 ;  /* 0x0000000f001a7202 */ /* 0x000fc40000000f00 */
[----:B------:R-:W-:Y:S01]  /*1550*/  MOV R27, R29 ;  /* 0x0000001d001b7202 */ /* 0x000fe20000000f00 */
[----:B--2---:R-:W-:Y:S01]  /*1560*/  FADD R13, -R20, R13 ;  /* 0x0000000d140d7221 */ /* 0x004fe20000000100 */
[----:B---3--:R-:W-:-:S03]  /*1570*/  FADD R11, -R18, R11 ;  /* 0x0000000b120b7221 */ /* 0x008fc60000000100 */
[----:B------:R-:W-:Y:S01]  /*1580*/  FMUL R12, R13, R13 ;  /* 0x0000000d0d0c7220 */ /* 0x000fe20000400000 */
[----:B------:R-:W-:Y:S01]  /*1590*/  MOV R13, R5 ;  /* 0x00000005000d7202 */ /* 0x000fe20000000f00 */
[----:B----4-:R-:W-:Y:S02]  /*15a0*/  FADD R21, -R21, R10 ;  /* 0x0000000a15157221 */ /* 0x010fe40000000100 */
[----:B------:R-:W-:Y:S01]  /*15b0*/  FFMA R12, R11, R11, R12 ;  /* 0x0000000b0b0c7223 */ /* 0x000fe2000000000c */
[----:B------:R-:W-:Y:S02]  /*15c0*/  MOV R10, R6 ;  /* 0x00000006000a7202 */ /* 0x000fe40000000f00 */
[----:B------:R-:W-:Y:S01]  /*15d0*/  MOV R11, R7 ;  /* 0x00000007000b7202 */ /* 0x000fe20000000f00 */
[----:B------:R-:W-:Y:S01]  /*15e0*/  FFMA R21, R21, R21, R12 ;  /* 0x0000001515157223 */ /* 0x000fe2000000000c */
[----:B------:R-:W-:-:S05]  /*15f0*/  IMAD.MOV.U32 R12, RZ, RZ, R4 ;  /* 0x000000ffff0c7224 */ /* 0x000fca00078e0004 */
[----:B------:R-:W0:Y:S02]  /*1600*/  F2F.F64.F32 R20, R21 ;  /* 0x0000001500147310 */ /* 0x000e240000201800 */
[----:B0-----:R-:W-:Y:S01]  /*1610*/  DSETP.GT.AND P0, PT, R6, R20, PT ;  /* 0x000000140600722a */ /* 0x001fe20003f04000 */
[----:B------:R-:W-:Y:S01]  /*1620*/  IMAD.MOV.U32 R16, RZ, RZ, R20 ;  /* 0x000000ffff107224 */ /* 0x000fe200078e0014 */
[----:B------:R-:W-:-:S12]  /*1630*/  MOV R17, R21 ;  /* 0x0000001500117202 */ /* 0x000fd80000000f00 */
[----:B------:R-:W-:Y:S05]  /*1640*/  @P0 BRA `(.L_x_35) ;  /* 0x0000000000580947 */ /* 0x000fea0003800000 */
[----:B------:R-:W-:Y:S01]  /*1650*/  DSETP.GT.AND P1, PT, R4, R20, PT ;  /* 0x000000140400722a */ /* 0x000fe20003f24000 */
[----:B------:R-:W-:Y:S01]  /*1660*/  MOV R16, R6 ;  /* 0x0000000600107202 */ /* 0x000fe20000000f00 */
[----:B------:R-:W-:Y:S01]  /*1670*/  IMAD.MOV.U32 R17, RZ, RZ, R7 ;  /* 0x000000ffff117224 */ /* 0x000fe200078e0007 */
[----:B------:R-:W-:Y:S01]  /*1680*/  MOV R27, R15 ;  /* 0x0000000f001b7202 */ /* 0x000fe20000000f00 */
[----:B------:R-:W-:Y:S01]  /*1690*/  IMAD.MOV.U32 R11, RZ, RZ, R21 ;  /* 0x000000ffff0b7224 */ /* 0x000fe200078e0015 */
[----:B------:R-:W-:Y:S01]  /*16a0*/  MOV R26, R29 ;  /* 0x0000001d001a7202 */ /* 0x000fe20000000f00 */
[----:B------:R-:W-:Y:S01]  /*16b0*/  IMAD.MOV.U32 R12, RZ, RZ, R4 ;  /* 0x000000ffff0c7224 */ /* 0x000fe200078e0004 */
[----:B------:R-:W-:Y:S02]  /*16c0*/  MOV R25, R22 ;  /* 0x0000001600197202 */ /* 0x000fe40000000f00 */
[----:B------:R-:W-:Y:S02]  /*16d0*/  MOV R10, R20 ;  /* 0x00000014000a7202 */ /* 0x000fe40000000f00 */
[----:B------:R-:W-:-:S03]  /*16e0*/  MOV R13, R5 ;  /* 0x00000005000d7202 */ /* 0x000fc60000000f00 */
[----:B------:R-:W-:Y:S01]  /*16f0*/  @!P1 DSETP.GT.AND P0, PT, R2, R20, PT ;  /* 0x000000140200922a */ /* 0x000fe20003f04000 */
[----:B------:R-:W-:Y:S01]  /*1700*/  @!P1 IMAD.MOV.U32 R16, RZ, RZ, R6 ;  /* 0x000000ffff109224 */ /* 0x000fe200078e0006 */
[----:B------:R-:W-:Y:S01]  /*1710*/  @!P1 MOV R17, R7 ;  /* 0x0000000700119202 */ /* 0x000fe20000000f00 */
[----:B------:R-:W-:Y:S01]  /*1720*/  @!P1 IMAD.MOV.U32 R26, RZ, RZ, R22 ;  /* 0x000000ffff1a9224 */ /* 0x000fe200078e0016 */
[----:B------:R-:W-:Y:S02]  /*1730*/  @!P1 MOV R27, R15 ;  /* 0x0000000f001b9202 */ /* 0x000fe40000000f00 */
[----:B------:R-:W-:Y:S02]  /*1740*/  @!P1 FSEL R3, R21, R3, P0 ;  /* 0x0000000315039208 */ /* 0x000fe40000000000 */
[----:B------:R-:W-:Y:S02]  /*1750*/  @!P1 FSEL R2, R20, R2, P0 ;  /* 0x0000000214029208 */ /* 0x000fe40000000000 */
[----:B------:R-:W-:Y:S01]  /*1760*/  @!P1 SEL R25, R29, R14, P0 ;  /* 0x0000000e1d199207 */ /* 0x000fe20000000000 */
[----:B------:R-:W-:Y:S01]  /*1770*/  @!P1 IMAD.MOV.U32 R13, RZ, RZ, R3 ;  /* 0x000000ffff0d9224 */ /* 0x000fe200078e0003 */
[----:B------:R-:W-:-:S02]  /*1780*/  @!P1 MOV R10, R4 ;  /* 0x00000004000a9202 */ /* 0x000fc40000000f00 */
[----:B------:R-:W-:Y:S02]  /*1790*/  @!P1 MOV R11, R5 ;  /* 0x00000005000b9202 */ /* 0x000fe40000000f00 */
[----:B------:R-:W-:-:S07]  /*17a0*/  @!P1 MOV R12, R2 ;  /* 0x00000002000c9202 */ /* 0x000fce0000000f00 */
.L_x_35:
[----:B------:R-:W-:Y:S05]  /*17b0*/  BSYNC.RECONVERGENT B0 ;  /* 0x0000000000007941 */ /* 0x000fea0003800200 */
.L_x_32:
[----:B------:R-:W0:Y:S01]  /*17c0*/  LDCU.128 UR12, c[0x0][0x3a0] ;  /* 0x00007400ff0c77ac */ /* 0x000e220008000c00 */
[----:B------:R-:W-:Y:S01]  /*17d0*/  IMAD R5, R0, 0x3, RZ ;  /* 0x0000000300057824 */ /* 0x000fe200078e02ff */
[----:B------:R-:W-:Y:S01]  /*17e0*/  F2F.F32.F64 R11, R10 ;  /* 0x0000000a000b7310 */ /* 0x000fe20000301000 */
[----:B------:R-:W-:Y:S01]  /*17f0*/  IADD3 R0, PT, PT, R19, R0, RZ ;  /* 0x0000000013007210 */ /* 0x000fe20007ffe0ff */
[----:B------:R-:W1:Y:S02]  /*1800*/  LDCU.64 UR6, c[0x0][0x380] ;  /* 0x00007000ff0677ac */ /* 0x000e640008000a00 */
[----:B------:R-:W-:Y:S02]  /*1810*/  SHF.R.S32.HI R2, RZ, 0x1f, R5 ;  /* 0x0000001fff027819 */ /* 0x000fe40000011405 */
[C---:B------:R-:W-:Y:S02]  /*1820*/  SHF.L.U32 R4, R5.reuse, 0x2, RZ ;  /* 0x0000000205047819 */ /* 0x040fe400000006ff */
[----:B------:R-:W2:Y:S01]  /*1830*/  F2F.F32.F64 R17, R16 ;  /* 0x0000001000117310 */ /* 0x000ea20000301000 */
[----:B------:R-:W-:-:S07]  /*1840*/  SHF.L.U64.HI R5, R5, 0x2, R2 ;  /* 0x0000000205057819 */ /* 0x000fce0000010202 */
[----:B------:R-:W3:Y:S01]  /*1850*/  F2F.F32.F64 R13, R12 ;  /* 0x0000000c000d7310 */ /* 0x000ee20000301000 */
[C---:B0-----:R-:W-:Y:S02]  /*1860*/  IADD3 R2, P0, PT, R4.reuse, UR12, RZ ;  /* 0x0000000c04027c10 */ /* 0x041fe4000ff1e0ff */
[----:B------:R-:W-:Y:S01]  /*1870*/  IADD3 R4, P1, PT, R4, UR14, RZ ;  /* 0x0000000e04047c10 */ /* 0x000fe2000ff3e0ff */
[----:B-1----:R-:W-:Y:S01]  /*1880*/  UIMAD UR6, UR7, UR6, URZ ;  /* 0x00000006070672a4 */ /* 0x002fe2000f8e02ff */
[C---:B------:R-:W-:Y:S02]  /*1890*/  IADD3.X R3, PT, PT, R5.reuse, UR13, RZ, P0, !PT ;  /* 0x0000000d05037c10 */ /* 0x040fe400087fe4ff */
[----:B------:R-:W-:-:S03]  /*18a0*/  IADD3.X R5, PT, PT, R5, UR15, RZ, P1, !PT ;  /* 0x0000000f05057c10 */ /* 0x000fc60008ffe4ff */
[----:B--2---:R0:W-:Y:S01]  /*18b0*/  STG.E desc[UR10][R2.64], R17 ;  /* 0x0000001102007986 */ /* 0x0041e2000c10190a */
[----:B------:R-:W-:-:S03]  /*18c0*/  ISETP.GE.AND P0, PT, R0, UR6, PT ;  /* 0x0000000600007c0c */ /* 0x000fc6000bf06270 */
[----:B------:R0:W-:Y:S04]  /*18d0*/  STG.E desc[UR10][R2.64+0x4], R11 ;  /* 0x0000040b02007986 */ /* 0x0001e8000c10190a */
[----:B---3--:R0:W-:Y:S04]  /*18e0*/  STG.E desc[UR10][R2.64+0x8], R13 ;  /* 0x0000080d02007986 */ /* 0x0081e8000c10190a */
[----:B------:R0:W-:Y:S04]  /*18f0*/  STG.E desc[UR10][R4.64], R27 ;  /* 0x0000001b04007986 */ /* 0x0001e8000c10190a */
[----:B------:R0:W-:Y:S04]  /*1900*/  STG.E desc[UR10][R4.64+0x4], R26 ;  /* 0x0000041a04007986 */ /* 0x0001e8000c10190a */
[----:B------:R0:W-:Y:S01]  /*1910*/  STG.E desc[UR10][R4.64+0x8], R25 ;  /* 0x0000081904007986 */ /* 0x0001e2000c10190a */
[----:B------:R-:W-:Y:S05]  /*1920*/  @!P0 BRA `(.L_x_38) ;  /* 0xffffffe800388947 */ /* 0x000fea000383ffff */
[----:B------:R-:W-:Y:S05]  /*1930*/  EXIT ;  /* 0x000000000000794d */ /* 0x000fea0003800000 */
.L_x_39:
        /* <DEDUP_REMOVED lines=12> */
.L_x_44:


//--------------------- .nv.shared.reserved.0     --------------------------
	.section	.nv.shared.reserved.0,"aw",@nobits
	.weak		__nv_reservedSMEM_offset_0_alias
	.size		__nv_reservedSMEM_offset_0_alias, 0, 64
	.other		__nv_reservedSMEM_offset_0_alias,@"STO_CUDA_RESERVED_SHARED STV_DEFAULT"
__nv_reservedSMEM_offset_0_alias:
	.zero		0
	.zero		64


//--------------------- .nv.constant0._Z22k_interpolate_grad_gpuiiiiiPKfPKiS0_Pf --------------------------
	.section	.nv.constant0._Z22k_interpolate_grad_gpuiiiiiPKfPKiS0_Pf,"a",@progbits
	.sectionflags	@""
	.align	4
.nv.constant0._Z22k_interpolate_grad_gpuiiiiiPKfPKiS0_Pf:
	.zero		952


//--------------------- .nv.constant0._Z17k_interpolate_gpuiiiiiPKfPKiS0_Pf --------------------------
	.section	.nv.constant0._Z17k_interpolate_gpuiiiiiPKfPKiS0_Pf,"a",@progbits
	.sectionflags	@""
	.align	4
.nv.constant0._Z17k_interpolate_gpuiiiiiPKfPKiS0_Pf:
	.zero		952


//--------------------- .nv.constant0._Z26three_interpolate_grad_gpuiiiiPKfPKiS0_Pf --------------------------
	.section	.nv.constant0._Z26three_interpolate_grad_gpuiiiiPKfPKiS0_Pf,"a",@progbits
	.sectionflags	@""
	.align	4
.nv.constant0._Z26three_interpolate_grad_gpuiiiiPKfPKiS0_Pf:
	.zero		944


//--------------------- .nv.constant0._Z21three_interpolate_gpuiiiiPKfPKiS0_Pf --------------------------
	.section	.nv.constant0._Z21three_interpolate_gpuiiiiPKfPKiS0_Pf,"a",@progbits
	.sectionflags	@""
	.align	4
.nv.constant0._Z21three_interpolate_gpuiiiiPKfPKiS0_Pf:
	.zero		944


//--------------------- .nv.constant0._Z12three_nn_gpuiiiPKfS0_PfPi --------------------------
	.section	.nv.constant0._Z12three_nn_gpuiiiPKfS0_PfPi,"a",@progbits
	.sectionflags	@""
	.align	4
.nv.constant0._Z12three_nn_gpuiiiPKfS0_PfPi:
	.zero		944


//--------------------- SYMBOLS --------------------------

	.type		.nv.reservedSmem.offset0,@object
	.size		.nv.reservedSmem.offset0,0x4
